//
// Generated by NVIDIA NVVM Compiler
//
// Compiler Build ID: CL-36424714
// Cuda compilation tools, release 13.0, V13.0.88
// Based on NVVM 20.0.0
//

.version 9.0
.target sm_100
.address_size 64

	// .globl	_Z23computeL1DistanceKernelPfS_S_iii
.extern .shared .align 16 .b8 sdata[];

.visible .entry _Z23computeL1DistanceKernelPfS_S_iii(
	.param .u64 .ptr .align 1 _Z23computeL1DistanceKernelPfS_S_iii_param_0,
	.param .u64 .ptr .align 1 _Z23computeL1DistanceKernelPfS_S_iii_param_1,
	.param .u64 .ptr .align 1 _Z23computeL1DistanceKernelPfS_S_iii_param_2,
	.param .u32 _Z23computeL1DistanceKernelPfS_S_iii_param_3,
	.param .u32 _Z23computeL1DistanceKernelPfS_S_iii_param_4,
	.param .u32 _Z23computeL1DistanceKernelPfS_S_iii_param_5
)
{
	.reg .pred 	%p<6>;
	.reg .b32 	%r<22>;
	.reg .b32 	%f<5>;
	.reg .b64 	%rd<13>;

	ld.param.u64 	%rd1, [_Z23computeL1DistanceKernelPfS_S_iii_param_0];
	ld.param.u64 	%rd2, [_Z23computeL1DistanceKernelPfS_S_iii_param_1];
	ld.param.u64 	%rd3, [_Z23computeL1DistanceKernelPfS_S_iii_param_2];
	ld.param.u32 	%r4, [_Z23computeL1DistanceKernelPfS_S_iii_param_3];
	ld.param.u32 	%r6, [_Z23computeL1DistanceKernelPfS_S_iii_param_4];
	ld.param.u32 	%r7, [_Z23computeL1DistanceKernelPfS_S_iii_param_5];
	mov.u32 	%r8, %ctaid.x;
	mov.u32 	%r9, %ntid.x;
	mov.u32 	%r10, %tid.x;
	mad.lo.s32 	%r1, %r8, %r9, %r10;
	mov.u32 	%r11, %ctaid.y;
	mov.u32 	%r12, %ntid.y;
	mov.u32 	%r13, %tid.y;
	mad.lo.s32 	%r14, %r11, %r12, %r13;
	mov.u32 	%r15, %ctaid.z;
	mov.u32 	%r16, %ntid.z;
	mov.u32 	%r17, %tid.z;
	mad.lo.s32 	%r3, %r15, %r16, %r17;
	setp.ge.s32 	%p1, %r1, %r7;
	setp.ge.s32 	%p2, %r14, %r6;
	or.pred  	%p3, %p1, %p2;
	setp.ge.s32 	%p4, %r3, %r4;
	or.pred  	%p5, %p4, %p3;
	@%p5 bra 	$L__BB0_2;
	cvta.to.global.u64 	%rd4, %rd2;
	cvta.to.global.u64 	%rd5, %rd1;
	cvta.to.global.u64 	%rd6, %rd3;
	mad.lo.s32 	%r18, %r4, %r14, %r3;
	mad.lo.s32 	%r19, %r4, %r1, %r3;
	mad.lo.s32 	%r20, %r6, %r1, %r14;
	mad.lo.s32 	%r21, %r20, %r4, %r3;
	mul.wide.s32 	%rd7, %r19, 4;
	add.s64 	%rd8, %rd4, %rd7;
	ld.global.f32 	%f1, [%rd8];
	mul.wide.u32 	%rd9, %r18, 4;
	add.s64 	%rd10, %rd5, %rd9;
	ld.global.f32 	%f2, [%rd10];
	sub.f32 	%f3, %f1, %f2;
	abs.f32 	%f4, %f3;
	mul.wide.s32 	%rd11, %r21, 4;
	add.s64 	%rd12, %rd6, %rd11;
	st.global.f32 	[%rd12], %f4;
$L__BB0_2:
	ret;

}
	// .globl	_Z20sumOverLastDimKernelPfS_iii
.visible .entry _Z20sumOverLastDimKernelPfS_iii(
	.param .u64 .ptr .align 1 _Z20sumOverLastDimKernelPfS_iii_param_0,
	.param .u64 .ptr .align 1 _Z20sumOverLastDimKernelPfS_iii_param_1,
	.param .u32 _Z20sumOverLastDimKernelPfS_iii_param_2,
	.param .u32 _Z20sumOverLastDimKernelPfS_iii_param_3,
	.param .u32 _Z20sumOverLastDimKernelPfS_iii_param_4
)
{
	.reg .pred 	%p<6>;
	.reg .b32 	%r<19>;
	.reg .b32 	%f<6>;
	.reg .b64 	%rd<9>;

	ld.param.u64 	%rd1, [_Z20sumOverLastDimKernelPfS_iii_param_0];
	ld.param.u64 	%rd2, [_Z20sumOverLastDimKernelPfS_iii_param_1];
	ld.param.u32 	%r8, [_Z20sumOverLastDimKernelPfS_iii_param_2];
	ld.param.u32 	%r9, [_Z20sumOverLastDimKernelPfS_iii_param_3];
	mov.u32 	%r1, %tid.x;
	mov.u32 	%r10, %ctaid.z;
	mov.u32 	%r11, %ctaid.y;
	mad.lo.s32 	%r2, %r9, %r10, %r11;
	mul.lo.s32 	%r3, %r2, %r8;
	setp.ge.u32 	%p1, %r1, %r8;
	shl.b32 	%r12, %r1, 2;
	mov.u32 	%r13, sdata;
	add.s32 	%r4, %r13, %r12;
	@%p1 bra 	$L__BB1_2;
	cvta.to.global.u64 	%rd3, %rd1;
	add.s32 	%r15, %r3, %r1;
	mul.wide.u32 	%rd4, %r15, 4;
	add.s64 	%rd5, %rd3, %rd4;
	ld.global.f32 	%f1, [%rd5];
	st.shared.f32 	[%r4], %f1;
	bra.uni 	$L__BB1_3;
$L__BB1_2:
	mov.b32 	%r14, 0;
	st.shared.u32 	[%r4], %r14;
$L__BB1_3:
	bar.sync 	0;
	mov.u32 	%r18, %ntid.x;
	setp.lt.u32 	%p2, %r18, 2;
	@%p2 bra 	$L__BB1_7;
$L__BB1_4:
	shr.u32 	%r7, %r18, 1;
	setp.ge.u32 	%p3, %r1, %r7;
	@%p3 bra 	$L__BB1_6;
	shl.b32 	%r16, %r7, 2;
	add.s32 	%r17, %r4, %r16;
	ld.shared.f32 	%f2, [%r17];
	ld.shared.f32 	%f3, [%r4];
	add.f32 	%f4, %f2, %f3;
	st.shared.f32 	[%r4], %f4;
$L__BB1_6:
	bar.sync 	0;
	setp.gt.u32 	%p4, %r18, 3;
	mov.u32 	%r18, %r7;
	@%p4 bra 	$L__BB1_4;
$L__BB1_7:
	setp.ne.s32 	%p5, %r1, 0;
	@%p5 bra 	$L__BB1_9;
	ld.shared.f32 	%f5, [sdata];
	cvta.to.global.u64 	%rd6, %rd2;
	mul.wide.u32 	%rd7, %r2, 4;
	add.s64 	%rd8, %rd6, %rd7;
	st.global.f32 	[%rd8], %f5;
$L__BB1_9:
	ret;

}
	// .globl	_Z13kSelectKernelPfPiiii
.visible .entry _Z13kSelectKernelPfPiiii(
	.param .u64 .ptr .align 1 _Z13kSelectKernelPfPiiii_param_0,
	.param .u64 .ptr .align 1 _Z13kSelectKernelPfPiiii_param_1,
	.param .u32 _Z13kSelectKernelPfPiiii_param_2,
	.param .u32 _Z13kSelectKernelPfPiiii_param_3,
	.param .u32 _Z13kSelectKernelPfPiiii_param_4
)
{
	.reg .pred 	%p<72>;
	.reg .b16 	%rs<15>;
	.reg .b32 	%r<205>;
	.reg .b32 	%f<99>;
	.reg .b64 	%rd<116>;

	ld.param.u64 	%rd10, [_Z13kSelectKernelPfPiiii_param_0];
	ld.param.u64 	%rd11, [_Z13kSelectKernelPfPiiii_param_1];
	ld.param.u32 	%r71, [_Z13kSelectKernelPfPiiii_param_2];
	ld.param.u32 	%r69, [_Z13kSelectKernelPfPiiii_param_3];
	ld.param.u32 	%r70, [_Z13kSelectKernelPfPiiii_param_4];
	mov.u32 	%r72, %ctaid.x;
	mov.u32 	%r73, %ntid.x;
	mov.u32 	%r74, %tid.x;
	mad.lo.s32 	%r1, %r72, %r73, %r74;
	setp.ge.u32 	%p1, %r1, %r71;
	setp.gt.s32 	%p2, %r70, %r69;
	or.pred  	%p3, %p1, %p2;
	@%p3 bra 	$L__BB2_59;
	cvta.to.global.u64 	%rd1, %rd10;
	cvta.to.global.u64 	%rd12, %rd11;
	mul.lo.s32 	%r2, %r69, %r1;
	cvt.u64.u32 	%rd2, %r2;
	mul.wide.u32 	%rd13, %r2, 4;
	add.s64 	%rd3, %rd12, %rd13;
	setp.lt.s32 	%p4, %r69, 1;
	@%p4 bra 	$L__BB2_14;
	and.b32  	%r3, %r69, 15;
	setp.lt.u32 	%p5, %r69, 16;
	mov.b32 	%r177, 0;
	@%p5 bra 	$L__BB2_5;
	and.b32  	%r177, %r69, 2147483632;
	mov.b32 	%r182, 0;
$L__BB2_4:
	.pragma "nounroll";
	mul.wide.u32 	%rd14, %r182, 4;
	add.s64 	%rd15, %rd3, %rd14;
	st.global.u32 	[%rd15], %r182;
	add.s32 	%r77, %r182, 1;
	st.global.u32 	[%rd15+4], %r77;
	add.s32 	%r78, %r182, 2;
	st.global.u32 	[%rd15+8], %r78;
	add.s32 	%r79, %r182, 3;
	st.global.u32 	[%rd15+12], %r79;
	add.s32 	%r80, %r182, 4;
	st.global.u32 	[%rd15+16], %r80;
	add.s32 	%r81, %r182, 5;
	st.global.u32 	[%rd15+20], %r81;
	add.s32 	%r82, %r182, 6;
	st.global.u32 	[%rd15+24], %r82;
	add.s32 	%r83, %r182, 7;
	st.global.u32 	[%rd15+28], %r83;
	add.s32 	%r84, %r182, 8;
	st.global.u32 	[%rd15+32], %r84;
	add.s32 	%r85, %r182, 9;
	st.global.u32 	[%rd15+36], %r85;
	add.s32 	%r86, %r182, 10;
	st.global.u32 	[%rd15+40], %r86;
	add.s32 	%r87, %r182, 11;
	st.global.u32 	[%rd15+44], %r87;
	add.s32 	%r88, %r182, 12;
	st.global.u32 	[%rd15+48], %r88;
	add.s32 	%r89, %r182, 13;
	st.global.u32 	[%rd15+52], %r89;
	add.s32 	%r90, %r182, 14;
	st.global.u32 	[%rd15+56], %r90;
	add.s32 	%r91, %r182, 15;
	st.global.u32 	[%rd15+60], %r91;
	add.s32 	%r182, %r182, 16;
	setp.eq.s32 	%p6, %r182, %r177;
	@%p6 bra 	$L__BB2_5;
	bra.uni 	$L__BB2_4;
$L__BB2_5:
	setp.eq.s32 	%p7, %r3, 0;
	@%p7 bra 	$L__BB2_14;
	and.b32  	%r6, %r69, 7;
	setp.lt.u32 	%p8, %r3, 8;
	@%p8 bra 	$L__BB2_8;
	mul.wide.u32 	%rd16, %r177, 4;
	add.s64 	%rd17, %rd3, %rd16;
	st.global.u32 	[%rd17], %r177;
	add.s32 	%r92, %r177, 1;
	st.global.u32 	[%rd17+4], %r92;
	add.s32 	%r93, %r177, 2;
	st.global.u32 	[%rd17+8], %r93;
	add.s32 	%r94, %r177, 3;
	st.global.u32 	[%rd17+12], %r94;
	add.s32 	%r95, %r177, 4;
	st.global.u32 	[%rd17+16], %r95;
	add.s32 	%r96, %r177, 5;
	st.global.u32 	[%rd17+20], %r96;
	add.s32 	%r97, %r177, 6;
	st.global.u32 	[%rd17+24], %r97;
	add.s32 	%r98, %r177, 7;
	st.global.u32 	[%rd17+28], %r98;
	add.s32 	%r177, %r177, 8;
$L__BB2_8:
	setp.eq.s32 	%p9, %r6, 0;
	@%p9 bra 	$L__BB2_14;
	and.b32  	%r9, %r69, 3;
	setp.lt.u32 	%p10, %r6, 4;
	@%p10 bra 	$L__BB2_11;
	mul.wide.u32 	%rd18, %r177, 4;
	add.s64 	%rd19, %rd3, %rd18;
	st.global.u32 	[%rd19], %r177;
	add.s32 	%r99, %r177, 1;
	st.global.u32 	[%rd19+4], %r99;
	add.s32 	%r100, %r177, 2;
	st.global.u32 	[%rd19+8], %r100;
	add.s32 	%r101, %r177, 3;
	st.global.u32 	[%rd19+12], %r101;
	add.s32 	%r177, %r177, 4;
$L__BB2_11:
	setp.eq.s32 	%p11, %r9, 0;
	@%p11 bra 	$L__BB2_14;
	mov.b32 	%r181, 0;
$L__BB2_13:
	.pragma "nounroll";
	mul.wide.u32 	%rd20, %r177, 4;
	add.s64 	%rd21, %rd3, %rd20;
	st.global.u32 	[%rd21], %r177;
	add.s32 	%r177, %r177, 1;
	add.s32 	%r181, %r181, 1;
	setp.ne.s32 	%p12, %r181, %r9;
	@%p12 bra 	$L__BB2_13;
$L__BB2_14:
	shl.b64 	%rd22, %rd2, 2;
	add.s64 	%rd4, %rd1, %rd22;
	setp.lt.s32 	%p13, %r70, 1;
	@%p13 bra 	$L__BB2_34;
	add.s32 	%r16, %r70, -2;
	cvt.u16.u32 	%rs1, %r70;
	mov.b32 	%r183, 0;
	mov.b16 	%rs13, 0;
	mov.u16 	%rs14, %rs13;
$L__BB2_16:
	not.b32 	%r104, %r183;
	add.s32 	%r20, %r70, %r104;
	add.s32 	%r21, %r183, 1;
	setp.ge.s32 	%p14, %r21, %r70;
	mov.u32 	%r196, %r183;
	@%p14 bra 	$L__BB2_31;
	sub.s32 	%r106, %r16, %r183;
	setp.lt.u32 	%p15, %r106, 15;
	mov.u32 	%r191, %r21;
	mov.u32 	%r196, %r183;
	@%p15 bra 	$L__BB2_21;
	and.b32  	%r107, %r20, -16;
	neg.s32 	%r184, %r107;
	mov.u32 	%r185, %r183;
	mov.u32 	%r196, %r183;
$L__BB2_19:
	.pragma "nounroll";
	add.s32 	%r108, %r185, 1;
	mul.wide.u32 	%rd23, %r108, 4;
	add.s64 	%rd24, %rd4, %rd23;
	ld.global.f32 	%f25, [%rd24];
	mul.wide.s32 	%rd25, %r196, 4;
	add.s64 	%rd26, %rd4, %rd25;
	ld.global.f32 	%f26, [%rd26];
	setp.lt.f32 	%p16, %f25, %f26;
	selp.b32 	%r109, %r108, %r196, %p16;
	ld.global.f32 	%f27, [%rd24+4];
	mul.wide.s32 	%rd27, %r109, 4;
	add.s64 	%rd28, %rd4, %rd27;
	ld.global.f32 	%f28, [%rd28];
	setp.lt.f32 	%p17, %f27, %f28;
	add.s32 	%r110, %r185, 2;
	selp.b32 	%r111, %r110, %r109, %p17;
	ld.global.f32 	%f29, [%rd24+8];
	mul.wide.s32 	%rd29, %r111, 4;
	add.s64 	%rd30, %rd4, %rd29;
	ld.global.f32 	%f30, [%rd30];
	setp.lt.f32 	%p18, %f29, %f30;
	add.s32 	%r112, %r185, 3;
	selp.b32 	%r113, %r112, %r111, %p18;
	ld.global.f32 	%f31, [%rd24+12];
	mul.wide.s32 	%rd31, %r113, 4;
	add.s64 	%rd32, %rd4, %rd31;
	ld.global.f32 	%f32, [%rd32];
	setp.lt.f32 	%p19, %f31, %f32;
	add.s32 	%r114, %r185, 4;
	selp.b32 	%r115, %r114, %r113, %p19;
	ld.global.f32 	%f33, [%rd24+16];
	mul.wide.s32 	%rd33, %r115, 4;
	add.s64 	%rd34, %rd4, %rd33;
	ld.global.f32 	%f34, [%rd34];
	setp.lt.f32 	%p20, %f33, %f34;
	add.s32 	%r116, %r185, 5;
	selp.b32 	%r117, %r116, %r115, %p20;
	ld.global.f32 	%f35, [%rd24+20];
	mul.wide.s32 	%rd35, %r117, 4;
	add.s64 	%rd36, %rd4, %rd35;
	ld.global.f32 	%f36, [%rd36];
	setp.lt.f32 	%p21, %f35, %f36;
	add.s32 	%r118, %r185, 6;
	selp.b32 	%r119, %r118, %r117, %p21;
	ld.global.f32 	%f37, [%rd24+24];
	mul.wide.s32 	%rd37, %r119, 4;
	add.s64 	%rd38, %rd4, %rd37;
	ld.global.f32 	%f38, [%rd38];
	setp.lt.f32 	%p22, %f37, %f38;
	add.s32 	%r120, %r185, 7;
	selp.b32 	%r121, %r120, %r119, %p22;
	ld.global.f32 	%f39, [%rd24+28];
	mul.wide.s32 	%rd39, %r121, 4;
	add.s64 	%rd40, %rd4, %rd39;
	ld.global.f32 	%f40, [%rd40];
	setp.lt.f32 	%p23, %f39, %f40;
	add.s32 	%r122, %r185, 8;
	selp.b32 	%r123, %r122, %r121, %p23;
	ld.global.f32 	%f41, [%rd24+32];
	mul.wide.s32 	%rd41, %r123, 4;
	add.s64 	%rd42, %rd4, %rd41;
	ld.global.f32 	%f42, [%rd42];
	setp.lt.f32 	%p24, %f41, %f42;
	add.s32 	%r124, %r185, 9;
	selp.b32 	%r125, %r124, %r123, %p24;
	ld.global.f32 	%f43, [%rd24+36];
	mul.wide.s32 	%rd43, %r125, 4;
	add.s64 	%rd44, %rd4, %rd43;
	ld.global.f32 	%f44, [%rd44];
	setp.lt.f32 	%p25, %f43, %f44;
	add.s32 	%r126, %r185, 10;
	selp.b32 	%r127, %r126, %r125, %p25;
	ld.global.f32 	%f45, [%rd24+40];
	mul.wide.s32 	%rd45, %r127, 4;
	add.s64 	%rd46, %rd4, %rd45;
	ld.global.f32 	%f46, [%rd46];
	setp.lt.f32 	%p26, %f45, %f46;
	add.s32 	%r128, %r185, 11;
	selp.b32 	%r129, %r128, %r127, %p26;
	ld.global.f32 	%f47, [%rd24+44];
	mul.wide.s32 	%rd47, %r129, 4;
	add.s64 	%rd48, %rd4, %rd47;
	ld.global.f32 	%f48, [%rd48];
	setp.lt.f32 	%p27, %f47, %f48;
	add.s32 	%r130, %r185, 12;
	selp.b32 	%r131, %r130, %r129, %p27;
	ld.global.f32 	%f49, [%rd24+48];
	mul.wide.s32 	%rd49, %r131, 4;
	add.s64 	%rd50, %rd4, %rd49;
	ld.global.f32 	%f50, [%rd50];
	setp.lt.f32 	%p28, %f49, %f50;
	add.s32 	%r132, %r185, 13;
	selp.b32 	%r133, %r132, %r131, %p28;
	ld.global.f32 	%f51, [%rd24+52];
	mul.wide.s32 	%rd51, %r133, 4;
	add.s64 	%rd52, %rd4, %rd51;
	ld.global.f32 	%f52, [%rd52];
	setp.lt.f32 	%p29, %f51, %f52;
	add.s32 	%r134, %r185, 14;
	selp.b32 	%r135, %r134, %r133, %p29;
	ld.global.f32 	%f53, [%rd24+56];
	mul.wide.s32 	%rd53, %r135, 4;
	add.s64 	%rd54, %rd4, %rd53;
	ld.global.f32 	%f54, [%rd54];
	setp.lt.f32 	%p30, %f53, %f54;
	add.s32 	%r136, %r185, 15;
	selp.b32 	%r137, %r136, %r135, %p30;
	ld.global.f32 	%f55, [%rd24+60];
	mul.wide.s32 	%rd55, %r137, 4;
	add.s64 	%rd56, %rd4, %rd55;
	ld.global.f32 	%f56, [%rd56];
	setp.lt.f32 	%p31, %f55, %f56;
	add.s32 	%r185, %r185, 16;
	selp.b32 	%r196, %r185, %r137, %p31;
	add.s32 	%r184, %r184, 16;
	setp.ne.s32 	%p32, %r184, 0;
	@%p32 bra 	$L__BB2_19;
	add.s32 	%r191, %r185, 1;
$L__BB2_21:
	and.b32  	%r138, %r20, 15;
	setp.eq.s32 	%p33, %r138, 0;
	@%p33 bra 	$L__BB2_31;
	not.b16 	%rs9, %rs14;
	add.s16 	%rs10, %rs9, %rs1;
	cvt.u32.u16 	%r140, %rs10;
	and.b32  	%r33, %r140, 15;
	add.s32 	%r141, %r33, -1;
	setp.lt.u32 	%p34, %r141, 7;
	@%p34 bra 	$L__BB2_24;
	mul.wide.u32 	%rd57, %r191, 4;
	add.s64 	%rd58, %rd4, %rd57;
	ld.global.f32 	%f57, [%rd58];
	mul.wide.s32 	%rd59, %r196, 4;
	add.s64 	%rd60, %rd4, %rd59;
	ld.global.f32 	%f58, [%rd60];
	setp.lt.f32 	%p35, %f57, %f58;
	selp.b32 	%r142, %r191, %r196, %p35;
	add.s32 	%r143, %r191, 1;
	ld.global.f32 	%f59, [%rd58+4];
	mul.wide.s32 	%rd61, %r142, 4;
	add.s64 	%rd62, %rd4, %rd61;
	ld.global.f32 	%f60, [%rd62];
	setp.lt.f32 	%p36, %f59, %f60;
	selp.b32 	%r144, %r143, %r142, %p36;
	add.s32 	%r145, %r191, 2;
	ld.global.f32 	%f61, [%rd58+8];
	mul.wide.s32 	%rd63, %r144, 4;
	add.s64 	%rd64, %rd4, %rd63;
	ld.global.f32 	%f62, [%rd64];
	setp.lt.f32 	%p37, %f61, %f62;
	selp.b32 	%r146, %r145, %r144, %p37;
	add.s32 	%r147, %r191, 3;
	ld.global.f32 	%f63, [%rd58+12];
	mul.wide.s32 	%rd65, %r146, 4;
	add.s64 	%rd66, %rd4, %rd65;
	ld.global.f32 	%f64, [%rd66];
	setp.lt.f32 	%p38, %f63, %f64;
	selp.b32 	%r148, %r147, %r146, %p38;
	add.s32 	%r149, %r191, 4;
	ld.global.f32 	%f65, [%rd58+16];
	mul.wide.s32 	%rd67, %r148, 4;
	add.s64 	%rd68, %rd4, %rd67;
	ld.global.f32 	%f66, [%rd68];
	setp.lt.f32 	%p39, %f65, %f66;
	selp.b32 	%r150, %r149, %r148, %p39;
	add.s32 	%r151, %r191, 5;
	ld.global.f32 	%f67, [%rd58+20];
	mul.wide.s32 	%rd69, %r150, 4;
	add.s64 	%rd70, %rd4, %rd69;
	ld.global.f32 	%f68, [%rd70];
	setp.lt.f32 	%p40, %f67, %f68;
	selp.b32 	%r152, %r151, %r150, %p40;
	add.s32 	%r153, %r191, 6;
	ld.global.f32 	%f69, [%rd58+24];
	mul.wide.s32 	%rd71, %r152, 4;
	add.s64 	%rd72, %rd4, %rd71;
	ld.global.f32 	%f70, [%rd72];
	setp.lt.f32 	%p41, %f69, %f70;
	selp.b32 	%r154, %r153, %r152, %p41;
	add.s32 	%r155, %r191, 7;
	ld.global.f32 	%f71, [%rd58+28];
	mul.wide.s32 	%rd73, %r154, 4;
	add.s64 	%rd74, %rd4, %rd73;
	ld.global.f32 	%f72, [%rd74];
	setp.lt.f32 	%p42, %f71, %f72;
	selp.b32 	%r196, %r155, %r154, %p42;
	add.s32 	%r191, %r191, 8;
$L__BB2_24:
	and.b32  	%r156, %r33, 7;
	setp.eq.s32 	%p43, %r156, 0;
	@%p43 bra 	$L__BB2_31;
	not.b16 	%rs11, %rs13;
	add.s16 	%rs12, %rs11, %rs1;
	cvt.u32.u16 	%r158, %rs12;
	and.b32  	%r159, %r158, 7;
	and.b32  	%r39, %r158, 3;
	add.s32 	%r160, %r159, -1;
	setp.lt.u32 	%p44, %r160, 3;
	@%p44 bra 	$L__BB2_27;
	mul.wide.u32 	%rd75, %r191, 4;
	add.s64 	%rd76, %rd4, %rd75;
	ld.global.f32 	%f73, [%rd76];
	mul.wide.s32 	%rd77, %r196, 4;
	add.s64 	%rd78, %rd4, %rd77;
	ld.global.f32 	%f74, [%rd78];
	setp.lt.f32 	%p45, %f73, %f74;
	selp.b32 	%r161, %r191, %r196, %p45;
	add.s32 	%r162, %r191, 1;
	ld.global.f32 	%f75, [%rd76+4];
	mul.wide.s32 	%rd79, %r161, 4;
	add.s64 	%rd80, %rd4, %rd79;
	ld.global.f32 	%f76, [%rd80];
	setp.lt.f32 	%p46, %f75, %f76;
	selp.b32 	%r163, %r162, %r161, %p46;
	add.s32 	%r164, %r191, 2;
	ld.global.f32 	%f77, [%rd76+8];
	mul.wide.s32 	%rd81, %r163, 4;
	add.s64 	%rd82, %rd4, %rd81;
	ld.global.f32 	%f78, [%rd82];
	setp.lt.f32 	%p47, %f77, %f78;
	selp.b32 	%r165, %r164, %r163, %p47;
	add.s32 	%r166, %r191, 3;
	ld.global.f32 	%f79, [%rd76+12];
	mul.wide.s32 	%rd83, %r165, 4;
	add.s64 	%rd84, %rd4, %rd83;
	ld.global.f32 	%f80, [%rd84];
	setp.lt.f32 	%p48, %f79, %f80;
	selp.b32 	%r196, %r166, %r165, %p48;
	add.s32 	%r191, %r191, 4;
$L__BB2_27:
	setp.eq.s32 	%p49, %r39, 0;
	@%p49 bra 	$L__BB2_31;
	mul.wide.u32 	%rd85, %r191, 4;
	add.s64 	%rd5, %rd4, %rd85;
	ld.global.f32 	%f81, [%rd5];
	mul.wide.s32 	%rd86, %r196, 4;
	add.s64 	%rd87, %rd4, %rd86;
	ld.global.f32 	%f82, [%rd87];
	setp.lt.f32 	%p50, %f81, %f82;
	selp.b32 	%r196, %r191, %r196, %p50;
	setp.eq.s32 	%p51, %r39, 1;
	@%p51 bra 	$L__BB2_31;
	add.s32 	%r167, %r191, 1;
	ld.global.f32 	%f83, [%rd5+4];
	mul.wide.s32 	%rd88, %r196, 4;
	add.s64 	%rd89, %rd4, %rd88;
	ld.global.f32 	%f84, [%rd89];
	setp.lt.f32 	%p52, %f83, %f84;
	selp.b32 	%r196, %r167, %r196, %p52;
	setp.eq.s32 	%p53, %r39, 2;
	@%p53 bra 	$L__BB2_31;
	add.s32 	%r168, %r191, 2;
	ld.global.f32 	%f85, [%rd5+8];
	mul.wide.s32 	%rd90, %r196, 4;
	add.s64 	%rd91, %rd4, %rd90;
	ld.global.f32 	%f86, [%rd91];
	setp.lt.f32 	%p54, %f85, %f86;
	selp.b32 	%r196, %r168, %r196, %p54;
$L__BB2_31:
	setp.eq.s32 	%p55, %r196, %r183;
	@%p55 bra 	$L__BB2_33;
	mul.wide.u32 	%rd92, %r183, 4;
	add.s64 	%rd93, %rd4, %rd92;
	ld.global.f32 	%f87, [%rd93];
	mul.wide.s32 	%rd94, %r196, 4;
	add.s64 	%rd95, %rd4, %rd94;
	ld.global.f32 	%f88, [%rd95];
	st.global.f32 	[%rd93], %f88;
	st.global.f32 	[%rd95], %f87;
	add.s64 	%rd96, %rd3, %rd92;
	ld.global.u32 	%r169, [%rd96];
	add.s64 	%rd97, %rd3, %rd94;
	ld.global.u32 	%r170, [%rd97];
	st.global.u32 	[%rd96], %r170;
	st.global.u32 	[%rd97], %r169;
$L__BB2_33:
	setp.ne.s32 	%p56, %r21, %r70;
	add.s16 	%rs14, %rs14, 1;
	add.s16 	%rs13, %rs13, 1;
	mov.u32 	%r183, %r21;
	@%p56 bra 	$L__BB2_16;
$L__BB2_34:
	setp.ge.s32 	%p57, %r70, %r69;
	@%p57 bra 	$L__BB2_59;
	mul.wide.s32 	%rd98, %r70, 4;
	add.s64 	%rd6, %rd4, %rd98;
	ld.global.f32 	%f95, [%rd6+-4];
	setp.lt.s32 	%p58, %r70, 2;
	@%p58 bra 	$L__BB2_43;
	mov.u32 	%r197, %r70;
$L__BB2_37:
	mul.wide.u32 	%rd104, %r197, 4;
	add.s64 	%rd105, %rd4, %rd104;
	ld.global.f32 	%f3, [%rd105];
	setp.geu.f32 	%p68, %f3, %f95;
	@%p68 bra 	$L__BB2_42;
	mov.u32 	%r198, %r70;
$L__BB2_39:
	add.s32 	%r199, %r198, -1;
	add.s32 	%r52, %r198, -2;
	mul.wide.u32 	%rd106, %r52, 4;
	add.s64 	%rd107, %rd4, %rd106;
	ld.global.f32 	%f4, [%rd107];
	setp.leu.f32 	%p69, %f4, %f3;
	@%p69 bra 	$L__BB2_41;
	mul.wide.u32 	%rd108, %r199, 4;
	add.s64 	%rd109, %rd4, %rd108;
	st.global.f32 	[%rd109], %f4;
	add.s64 	%rd111, %rd3, %rd106;
	ld.global.u32 	%r176, [%rd111];
	add.s64 	%rd112, %rd3, %rd108;
	st.global.u32 	[%rd112], %r176;
	setp.gt.s32 	%p70, %r198, 2;
	mov.b32 	%r175, 0;
	mov.u32 	%r198, %r199;
	mov.u32 	%r199, %r175;
	@%p70 bra 	$L__BB2_39;
$L__BB2_41:
	mul.wide.s32 	%rd113, %r199, 4;
	add.s64 	%rd114, %rd4, %rd113;
	st.global.f32 	[%rd114], %f3;
	add.s64 	%rd115, %rd3, %rd113;
	st.global.u32 	[%rd115], %r197;
	ld.global.f32 	%f95, [%rd6+-4];
$L__BB2_42:
	add.s32 	%r197, %r197, 1;
	setp.eq.s32 	%p71, %r197, %r69;
	@%p71 bra 	$L__BB2_59;
	bra.uni 	$L__BB2_37;
$L__BB2_43:
	sub.s32 	%r171, %r69, %r70;
	and.b32  	%r55, %r171, 3;
	setp.eq.s32 	%p59, %r55, 0;
	add.s64 	%rd7, %rd3, %rd98;
	mov.u32 	%r202, %r70;
	@%p59 bra 	$L__BB2_48;
	add.s64 	%rd8, %rd1, %rd13;
	neg.s32 	%r200, %r55;
	mov.u32 	%r202, %r70;
$L__BB2_45:
	.pragma "nounroll";
	mul.wide.s32 	%rd101, %r202, 4;
	add.s64 	%rd102, %rd8, %rd101;
	ld.global.f32 	%f8, [%rd102];
	setp.geu.f32 	%p60, %f8, %f95;
	@%p60 bra 	$L__BB2_47;
	st.global.f32 	[%rd6+-4], %f8;
	st.global.u32 	[%rd7+-4], %r202;
	ld.global.f32 	%f95, [%rd6+-4];
$L__BB2_47:
	add.s32 	%r202, %r202, 1;
	add.s32 	%r200, %r200, 1;
	setp.ne.s32 	%p61, %r200, 0;
	@%p61 bra 	$L__BB2_45;
$L__BB2_48:
	sub.s32 	%r172, %r70, %r69;
	setp.gt.u32 	%p62, %r172, -4;
	@%p62 bra 	$L__BB2_59;
	sub.s32 	%r204, %r202, %r69;
	add.s32 	%r203, %r202, 1;
$L__BB2_50:
	add.s32 	%r66, %r203, -1;
	mul.wide.s32 	%rd103, %r66, 4;
	add.s64 	%rd9, %rd4, %rd103;
	ld.global.f32 	%f13, [%rd9];
	setp.geu.f32 	%p63, %f13, %f95;
	@%p63 bra 	$L__BB2_52;
	st.global.f32 	[%rd6+-4], %f13;
	st.global.u32 	[%rd7+-4], %r66;
	ld.global.f32 	%f95, [%rd6+-4];
$L__BB2_52:
	ld.global.f32 	%f16, [%rd9+4];
	setp.geu.f32 	%p64, %f16, %f95;
	@%p64 bra 	$L__BB2_54;
	st.global.f32 	[%rd6+-4], %f16;
	st.global.u32 	[%rd7+-4], %r203;
	ld.global.f32 	%f95, [%rd6+-4];
$L__BB2_54:
	ld.global.f32 	%f19, [%rd9+8];
	setp.geu.f32 	%p65, %f19, %f95;
	@%p65 bra 	$L__BB2_56;
	add.s32 	%r173, %r203, 1;
	st.global.f32 	[%rd6+-4], %f19;
	st.global.u32 	[%rd7+-4], %r173;
	ld.global.f32 	%f95, [%rd6+-4];
$L__BB2_56:
	ld.global.f32 	%f22, [%rd9+12];
	setp.geu.f32 	%p66, %f22, %f95;
	@%p66 bra 	$L__BB2_58;
	add.s32 	%r174, %r203, 2;
	st.global.f32 	[%rd6+-4], %f22;
	st.global.u32 	[%rd7+-4], %r174;
	ld.global.f32 	%f95, [%rd6+-4];
$L__BB2_58:
	add.s32 	%r204, %r204, 4;
	add.s32 	%r203, %r203, 4;
	setp.ne.s32 	%p67, %r204, 0;
	@%p67 bra 	$L__BB2_50;
$L__BB2_59:
	ret;

}


// ===== COMPILED SASS (sm_100) =====

	.target	sm_100

	.elftype	@"ET_EXEC"


//--------------------- .note.nv.tkinfo           --------------------------
	.section	.note.nv.tkinfo,"",@"SHT_NOTE"
	.sectionflags	@"SHF_NOTE_NV_TKINFO"
	.tkinfo
        /*0018*/ 	.word	0x00000002
        /*0030*/ 	.string	""
        /*0030*/ 	.string	"ptxas"
        /*0030*/ 	.string	"Cuda compilation tools, release 13.0, V13.0.88"
        /*0030*/ 	.string	"Build cuda_13.0.r13.0/compiler.36424714_0"
        /*0030*/ 	.string	"-arch sm_100 -m 64 "



//--------------------- .note.nv.cuinfo           --------------------------
	.section	.note.nv.cuinfo,"",@"SHT_NOTE"
	.sectionflags	@"SHF_NOTE_NV_CUINFO"
        /*0018*/ 	.short	0x0002
        /*001a*/ 	.short	0x0064
        /*001c*/ 	.short	0x0082
	.zero		2


//--------------------- .nv.info                  --------------------------
	.section	.nv.info,"",@"SHT_CUDA_INFO"
	.align	4


	//----- nvinfo : EIATTR_REGCOUNT
	.align		4
        /*0000*/ 	.byte	0x04, 0x2f
        /*0002*/ 	.short	(.L_1 - .L_0)
	.align		4
.L_0:
        /*0004*/ 	.word	index@(_Z23computeL1DistanceKernelPfS_S_iii)
        /*0008*/ 	.word	0x0000000e


	//----- nvinfo : EIATTR_FRAME_SIZE
	.align		4
.L_1:
        /*000c*/ 	.byte	0x04, 0x11
        /*000e*/ 	.short	(.L_3 - .L_2)
	.align		4
.L_2:
        /*0010*/ 	.word	index@(_Z23computeL1DistanceKernelPfS_S_iii)
        /*0014*/ 	.word	0x00000000


	//----- nvinfo : EIATTR_REGCOUNT
	.align		4
.L_3:
        /*0018*/ 	.byte	0x04, 0x2f
        /*001a*/ 	.short	(.L_5 - .L_4)
	.align		4
.L_4:
        /*001c*/ 	.word	index@(_Z20sumOverLastDimKernelPfS_iii)
        /*0020*/ 	.word	0x0000000c


	//----- nvinfo : EIATTR_FRAME_SIZE
	.align		4
.L_5:
        /*0024*/ 	.byte	0x04, 0x11
        /*0026*/ 	.short	(.L_7 - .L_6)
	.align		4
.L_6:
        /*0028*/ 	.word	index@(_Z20sumOverLastDimKernelPfS_iii)
        /*002c*/ 	.word	0x00000000


	//----- nvinfo : EIATTR_REGCOUNT
	.align		4
.L_7:
        /*0030*/ 	.byte	0x04, 0x2f
        /*0032*/ 	.short	(.L_9 - .L_8)
	.align		4
.L_8:
        /*0034*/ 	.word	index@(_Z13kSelectKernelPfPiiii)
        /*0038*/ 	.word	0x00000020


	//----- nvinfo : EIATTR_FRAME_SIZE
	.align		4
.L_9:
        /*003c*/ 	.byte	0x04, 0x11
        /*003e*/ 	.short	(.L_11 - .L_10)
	.align		4
.L_10:
        /*0040*/ 	.word	index@(_Z13kSelectKernelPfPiiii)
        /*0044*/ 	.word	0x00000000


	//----- nvinfo : EIATTR_MIN_STACK_SIZE
	.align		4
.L_11:
        /*0048*/ 	.byte	0x04, 0x12
        /*004a*/ 	.short	(.L_13 - .L_12)
	.align		4
.L_12:
        /*004c*/ 	.word	index@(_Z13kSelectKernelPfPiiii)
        /*0050*/ 	.word	0x00000000


	//----- nvinfo : EIATTR_MIN_STACK_SIZE
	.align		4
.L_13:
        /*0054*/ 	.byte	0x04, 0x12
        /*0056*/ 	.short	(.L_15 - .L_14)
	.align		4
.L_14:
        /*0058*/ 	.word	index@(_Z20sumOverLastDimKernelPfS_iii)
        /*005c*/ 	.word	0x00000000


	//----- nvinfo : EIATTR_MIN_STACK_SIZE
	.align		4
.L_15:
        /*0060*/ 	.byte	0x04, 0x12
        /*0062*/ 	.short	(.L_17 - .L_16)
	.align		4
.L_16:
        /*0064*/ 	.word	index@(_Z23computeL1DistanceKernelPfS_S_iii)
        /*0068*/ 	.word	0x00000000
.L_17:


//--------------------- .nv.compat                --------------------------
	.section	.nv.compat,"",@"SHT_CUDA_COMPAT_INFO"
	.align	4
        /*0000*/ 	.byte	0x02, 0x09, 0x00, 0x00, 0x02, 0x02, 0x01, 0x00, 0x02, 0x05, 0x05, 0x00, 0x03, 0x07, 0x01, 0x01
        /*0010*/ 	.byte	0x02, 0x03, 0x00, 0x00, 0x02, 0x06, 0x01, 0x00, 0x04, 0x0b, 0x08, 0x00, 0x09, 0x00, 0x00, 0x00
        /*0020*/ 	.byte	0x00, 0x00, 0x00, 0x00


//--------------------- .nv.info._Z13kSelectKernelPfPiiii --------------------------
	.section	.nv.info._Z13kSelectKernelPfPiiii,"",@"SHT_CUDA_INFO"
	.sectionflags	@""
	.align	4


	//----- nvinfo : EIATTR_CUDA_API_VERSION
	.align		4
        /*0000*/ 	.byte	0x04, 0x37
        /*0002*/ 	.short	(.L_19 - .L_18)
.L_18:
        /*0004*/ 	.word	0x00000082


	//----- nvinfo : EIATTR_KPARAM_INFO
	.align		4
.L_19:
        /*0008*/ 	.byte	0x04, 0x17
        /*000a*/ 	.short	(.L_21 - .L_20)
.L_20:
        /*000c*/ 	.word	0x00000000
        /*0010*/ 	.short	0x0004
        /*0012*/ 	.short	0x0018
        /*0014*/ 	.byte	0x00, 0xf0, 0x11, 0x00


	//----- nvinfo : EIATTR_KPARAM_INFO
	.align		4
.L_21:
        /*0018*/ 	.byte	0x04, 0x17
        /*001a*/ 	.short	(.L_23 - .L_22)
.L_22:
        /*001c*/ 	.word	0x00000000
        /*0020*/ 	.short	0x0003
        /*0022*/ 	.short	0x0014
        /*0024*/ 	.byte	0x00, 0xf0, 0x11, 0x00


	//----- nvinfo : EIATTR_KPARAM_INFO
	.align		4
.L_23:
        /*0028*/ 	.byte	0x04, 0x17
        /*002a*/ 	.short	(.L_25 - .L_24)
.L_24:
        /*002c*/ 	.word	0x00000000
        /*0030*/ 	.short	0x0002
        /*0032*/ 	.short	0x0010
        /*0034*/ 	.byte	0x00, 0xf0, 0x11, 0x00


	//----- nvinfo : EIATTR_KPARAM_INFO
	.align		4
.L_25:
        /*0038*/ 	.byte	0x04, 0x17
        /*003a*/ 	.short	(.L_27 - .L_26)
.L_26:
        /*003c*/ 	.word	0x00000000
        /*0040*/ 	.short	0x0001
        /*0042*/ 	.short	0x0008
        /*0044*/ 	.byte	0x00, 0xf5, 0x21, 0x00


	//----- nvinfo : EIATTR_KPARAM_INFO
	.align		4
.L_27:
        /*0048*/ 	.byte	0x04, 0x17
        /*004a*/ 	.short	(.L_29 - .L_28)
.L_28:
        /*004c*/ 	.word	0x00000000
        /*0050*/ 	.short	0x0000
        /*0052*/ 	.short	0x0000
        /*0054*/ 	.byte	0x00, 0xf5, 0x21, 0x00


	//----- nvinfo : EIATTR_SPARSE_MMA_MASK
	.align		4
.L_29:
        /*0058*/ 	.byte	0x03, 0x50
        /*005a*/ 	.short	0x0000


	//----- nvinfo : EIATTR_MAXREG_COUNT
	.align		4
        /*005c*/ 	.byte	0x03, 0x1b
        /*005e*/ 	.short	0x00ff


	//----- nvinfo : EIATTR_MERCURY_ISA_VERSION
	.align		4
        /*0060*/ 	.byte	0x03, 0x5f
        /*0062*/ 	.short	0x0101


	//----- nvinfo : EIATTR_VRC_CTA_INIT_COUNT
	.align		4
        /*0064*/ 	.byte	0x02, 0x4a
	.zero		1
	.zero		1


	//----- nvinfo : EIATTR_EXIT_INSTR_OFFSETS
	.align		4
        /*0068*/ 	.byte	0x04, 0x1c
        /*006a*/ 	.short	(.L_31 - .L_30)


	//   ....[0]....
.L_30:
        /*006c*/ 	.word	0x000000a0


	//   ....[1]....
        /*0070*/ 	.word	0x00001540


	//   ....[2]....
        /*0074*/ 	.word	0x000017d0


	//   ....[3]....
        /*0078*/ 	.word	0x000019a0


	//   ....[4]....
        /*007c*/ 	.word	0x000024a0


	//   ....[5]....
        /*0080*/ 	.word	0x000026a0


	//----- nvinfo : EIATTR_CRS_STACK_SIZE
	.align		4
.L_31:
        /*0084*/ 	.byte	0x04, 0x1e
        /*0086*/ 	.short	(.L_33 - .L_32)
.L_32:
        /*0088*/ 	.word	0x00000000


	//----- nvinfo : EIATTR_CBANK_PARAM_SIZE
	.align		4
.L_33:
        /*008c*/ 	.byte	0x03, 0x19
        /*008e*/ 	.short	0x001c


	//----- nvinfo : EIATTR_PARAM_CBANK
	.align		4
        /*0090*/ 	.byte	0x04, 0x0a
        /*0092*/ 	.short	(.L_35 - .L_34)
	.align		4
.L_34:
        /*0094*/ 	.word	index@(.nv.constant0._Z13kSelectKernelPfPiiii)
        /*0098*/ 	.short	0x0380
        /*009a*/ 	.short	0x001c


	//----- nvinfo : EIATTR_SW_WAR
	.align		4
.L_35:
        /*009c*/ 	.byte	0x04, 0x36
        /*009e*/ 	.short	(.L_37 - .L_36)
.L_36:
        /*00a0*/ 	.word	0x00000008
.L_37:


//--------------------- .nv.info._Z20sumOverLastDimKernelPfS_iii --------------------------
	.section	.nv.info._Z20sumOverLastDimKernelPfS_iii,"",@"SHT_CUDA_INFO"
	.sectionflags	@""
	.align	4


	//----- nvinfo : EIATTR_CUDA_API_VERSION
	.align		4
        /*0000*/ 	.byte	0x04, 0x37
        /*0002*/ 	.short	(.L_39 - .L_38)
.L_38:
        /*0004*/ 	.word	0x00000082


	//----- nvinfo : EIATTR_KPARAM_INFO
	.align		4
.L_39:
        /*0008*/ 	.byte	0x04, 0x17
        /*000a*/ 	.short	(.L_41 - .L_40)
.L_40:
        /*000c*/ 	.word	0x00000000
        /*0010*/ 	.short	0x0004
        /*0012*/ 	.short	0x0018
        /*0014*/ 	.byte	0x00, 0xf0, 0x11, 0x00


	//----- nvinfo : EIATTR_KPARAM_INFO
	.align		4
.L_41:
        /*0018*/ 	.byte	0x04, 0x17
        /*001a*/ 	.short	(.L_43 - .L_42)
.L_42:
        /*001c*/ 	.word	0x00000000
        /*0020*/ 	.short	0x0003
        /*0022*/ 	.short	0x0014
        /*0024*/ 	.byte	0x00, 0xf0, 0x11, 0x00


	//----- nvinfo : EIATTR_KPARAM_INFO
	.align		4
.L_43:
        /*0028*/ 	.byte	0x04, 0x17
        /*002a*/ 	.short	(.L_45 - .L_44)
.L_44:
        /*002c*/ 	.word	0x00000000
        /*0030*/ 	.short	0x0002
        /*0032*/ 	.short	0x0010
        /*0034*/ 	.byte	0x00, 0xf0, 0x11, 0x00


	//----- nvinfo : EIATTR_KPARAM_INFO
	.align		4
.L_45:
        /*0038*/ 	.byte	0x04, 0x17
        /*003a*/ 	.short	(.L_47 - .L_46)
.L_46:
        /*003c*/ 	.word	0x00000000
        /*0040*/ 	.short	0x0001
        /*0042*/ 	.short	0x0008
        /*0044*/ 	.byte	0x00, 0xf5, 0x21, 0x00


	//----- nvinfo : EIATTR_KPARAM_INFO
	.align		4
.L_47:
        /*0048*/ 	.byte	0x04, 0x17
        /*004a*/ 	.short	(.L_49 - .L_48)
.L_48:
        /*004c*/ 	.word	0x00000000
        /*0050*/ 	.short	0x0000
        /*0052*/ 	.short	0x0000
        /*0054*/ 	.byte	0x00, 0xf5, 0x21, 0x00


	//----- nvinfo : EIATTR_SPARSE_MMA_MASK
	.align		4
.L_49:
        /*0058*/ 	.byte	0x03, 0x50
        /*005a*/ 	.short	0x0000


	//----- nvinfo : EIATTR_MAXREG_COUNT
	.align		4
        /*005c*/ 	.byte	0x03, 0x1b
        /*005e*/ 	.short	0x00ff


	//----- nvinfo : EIATTR_NUM_BARRIERS
	.align		4
        /*0060*/ 	.byte	0x02, 0x4c
        /*0062*/ 	.byte	0x01
	.zero		1


	//----- nvinfo : EIATTR_MERCURY_ISA_VERSION
	.align		4
        /*0064*/ 	.byte	0x03, 0x5f
        /*0066*/ 	.short	0x0101


	//----- nvinfo : EIATTR_VRC_CTA_INIT_COUNT
	.align		4
        /*0068*/ 	.byte	0x02, 0x4a
	.zero		1
	.zero		1


	//----- nvinfo : EIATTR_EXIT_INSTR_OFFSETS
	.align		4
        /*006c*/ 	.byte	0x04, 0x1c
        /*006e*/ 	.short	(.L_51 - .L_50)


	//   ....[0]....
.L_50:
        /*0070*/ 	.word	0x00000230


	//   ....[1]....
        /*0074*/ 	.word	0x000002b0


	//----- nvinfo : EIATTR_CBANK_PARAM_SIZE
	.align		4
.L_51:
        /*0078*/ 	.byte	0x03, 0x19
        /*007a*/ 	.short	0x001c


	//----- nvinfo : EIATTR_PARAM_CBANK
	.align		4
        /*007c*/ 	.byte	0x04, 0x0a
        /*007e*/ 	.short	(.L_53 - .L_52)
	.align		4
.L_52:
        /*0080*/ 	.word	index@(.nv.constant0._Z20sumOverLastDimKernelPfS_iii)
        /*0084*/ 	.short	0x0380
        /*0086*/ 	.short	0x001c


	//----- nvinfo : EIATTR_SW_WAR
	.align		4
.L_53:
        /*0088*/ 	.byte	0x04, 0x36
        /*008a*/ 	.short	(.L_55 - .L_54)
.L_54:
        /*008c*/ 	.word	0x00000008
.L_55:


//--------------------- .nv.info._Z23computeL1DistanceKernelPfS_S_iii --------------------------
	.section	.nv.info._Z23computeL1DistanceKernelPfS_S_iii,"",@"SHT_CUDA_INFO"
	.sectionflags	@""
	.align	4


	//----- nvinfo : EIATTR_CUDA_API_VERSION
	.align		4
        /*0000*/ 	.byte	0x04, 0x37
        /*0002*/ 	.short	(.L_57 - .L_56)
.L_56:
        /*0004*/ 	.word	0x00000082


	//----- nvinfo : EIATTR_KPARAM_INFO
	.align		4
.L_57:
        /*0008*/ 	.byte	0x04, 0x17
        /*000a*/ 	.short	(.L_59 - .L_58)
.L_58:
        /*000c*/ 	.word	0x00000000
        /*0010*/ 	.short	0x0005
        /*0012*/ 	.short	0x0020
        /*0014*/ 	.byte	0x00, 0xf0, 0x11, 0x00


	//----- nvinfo : EIATTR_KPARAM_INFO
	.align		4
.L_59:
        /*0018*/ 	.byte	0x04, 0x17
        /*001a*/ 	.short	(.L_61 - .L_60)
.L_60:
        /*001c*/ 	.word	0x00000000
        /*0020*/ 	.short	0x0004
        /*0022*/ 	.short	0x001c
        /*0024*/ 	.byte	0x00, 0xf0, 0x11, 0x00


	//----- nvinfo : EIATTR_KPARAM_INFO
	.align		4
.L_61:
        /*0028*/ 	.byte	0x04, 0x17
        /*002a*/ 	.short	(.L_63 - .L_62)
.L_62:
        /*002c*/ 	.word	0x00000000
        /*0030*/ 	.short	0x0003
        /*0032*/ 	.short	0x0018
        /*0034*/ 	.byte	0x00, 0xf0, 0x11, 0x00


	//----- nvinfo : EIATTR_KPARAM_INFO
	.align		4
.L_63:
        /*0038*/ 	.byte	0x04, 0x17
        /*003a*/ 	.short	(.L_65 - .L_64)
.L_64:
        /*003c*/ 	.word	0x00000000
        /*0040*/ 	.short	0x0002
        /*0042*/ 	.short	0x0010
        /*0044*/ 	.byte	0x00, 0xf5, 0x21, 0x00


	//----- nvinfo : EIATTR_KPARAM_INFO
	.align		4
.L_65:
        /*0048*/ 	.byte	0x04, 0x17
        /*004a*/ 	.short	(.L_67 - .L_66)
.L_66:
        /*004c*/ 	.word	0x00000000
        /*0050*/ 	.short	0x0001
        /*0052*/ 	.short	0x0008
        /*0054*/ 	.byte	0x00, 0xf5, 0x21, 0x00


	//----- nvinfo : EIATTR_KPARAM_INFO
	.align		4
.L_67:
        /*0058*/ 	.byte	0x04, 0x17
        /*005a*/ 	.short	(.L_69 - .L_68)
.L_68:
        /*005c*/ 	.word	0x00000000
        /*0060*/ 	.short	0x0000
        /*0062*/ 	.short	0x0000
        /*0064*/ 	.byte	0x00, 0xf5, 0x21, 0x00


	//----- nvinfo : EIATTR_SPARSE_MMA_MASK
	.align		4
.L_69:
        /*0068*/ 	.byte	0x03, 0x50
        /*006a*/ 	.short	0x0000


	//----- nvinfo : EIATTR_MAXREG_COUNT
	.align		4
        /*006c*/ 	.byte	0x03, 0x1b
        /*006e*/ 	.short	0x00ff


	//----- nvinfo : EIATTR_MERCURY_ISA_VERSION
	.align		4
        /*0070*/ 	.byte	0x03, 0x5f
        /*0072*/ 	.short	0x0101


	//----- nvinfo : EIATTR_VRC_CTA_INIT_COUNT
	.align		4
        /*0074*/ 	.byte	0x02, 0x4a
	.zero		1
	.zero		1


	//----- nvinfo : EIATTR_EXIT_INSTR_OFFSETS
	.align		4
        /*0078*/ 	.byte	0x04, 0x1c
        /*007a*/ 	.short	(.L_71 - .L_70)


	//   ....[0]....
.L_70:
        /*007c*/ 	.word	0x00000120


	//   ....[1]....
        /*0080*/ 	.word	0x00000230


	//----- nvinfo : EIATTR_CBANK_PARAM_SIZE
	.align		4
.L_71:
        /*0084*/ 	.byte	0x03, 0x19
        /*0086*/ 	.short	0x0024


	//----- nvinfo : EIATTR_PARAM_CBANK
	.align		4
        /*0088*/ 	.byte	0x04, 0x0a
        /*008a*/ 	.short	(.L_73 - .L_72)
	.align		4
.L_72:
        /*008c*/ 	.word	index@(.nv.constant0._Z23computeL1DistanceKernelPfS_S_iii)
        /*0090*/ 	.short	0x0380
        /*0092*/ 	.short	0x0024


	//----- nvinfo : EIATTR_SW_WAR
	.align		4
.L_73:
        /*0094*/ 	.byte	0x04, 0x36
        /*0096*/ 	.short	(.L_75 - .L_74)
.L_74:
        /*0098*/ 	.word	0x00000008
.L_75:


//--------------------- .nv.callgraph             --------------------------
	.section	.nv.callgraph,"",@"SHT_CUDA_CALLGRAPH"
	.align	4
	.sectionentsize	8
	.align		4
        /*0000*/ 	.word	0x00000000
	.align		4
        /*0004*/ 	.word	0xffffffff
	.align		4
        /*0008*/ 	.word	0x00000000
	.align		4
        /*000c*/ 	.word	0xfffffffe
	.align		4
        /*0010*/ 	.word	0x00000000
	.align		4
        /*0014*/ 	.word	0xfffffffd
	.align		4
        /*0018*/ 	.word	0x00000000
	.align		4
        /*001c*/ 	.word	0xfffffffc


//--------------------- .text._Z13kSelectKernelPfPiiii --------------------------
	.section	.text._Z13kSelectKernelPfPiiii,"ax",@progbits
	.align	128
        .global         _Z13kSelectKernelPfPiiii
        .type           _Z13kSelectKernelPfPiiii,@function
        .size           _Z13kSelectKernelPfPiiii,(.L_x_39 - _Z13kSelectKernelPfPiiii)
        .other          _Z13kSelectKernelPfPiiii,@"STO_CUDA_ENTRY STV_DEFAULT"
_Z13kSelectKernelPfPiiii:
.text._Z13kSelectKernelPfPiiii:
[----:B------:R-:W-:Y:S01]  /*0000*/  LDC R1, c[0x0][0x37c] ;  /* 0x0000df00ff017b82 */ /* 0x000fe20000000800 */
[----:B------:R-:W0:Y:S07]  /*0010*/  S2R R3, SR_TID.X ;  /* 0x0000000000037919 */ /* 0x000e2e0000002100 */
[----:B------:R-:W0:Y:S01]  /*0020*/  S2UR UR4, SR_CTAID.X ;  /* 0x00000000000479c3 */ /* 0x000e220000002500 */
[----:B------:R-:W1:Y:S01]  /*0030*/  LDCU UR5, c[0x0][0x398] ;  /* 0x00007300ff0577ac */ /* 0x000e620008000800 */
[----:B------:R-:W2:Y:S06]  /*0040*/  LDCU.64 UR6, c[0x0][0x390] ;  /* 0x00007200ff0677ac */ /* 0x000eac0008000a00 */
[----:B------:R-:W0:Y:S01]  /*0050*/  LDC R0, c[0x0][0x360] ;  /* 0x0000d800ff007b82 */ /* 0x000e220000000800 */
[----:B-1----:R-:W-:-:S05]  /*0060*/  IMAD.U32 R7, RZ, RZ, UR5 ;  /* 0x00000005ff077e24 */ /* 0x002fca000f8e00ff */
[----:B--2---:R-:W-:Y:S01]  /*0070*/  ISETP.GT.AND P0, PT, R7, UR7, PT ;  /* 0x0000000707007c0c */ /* 0x004fe2000bf04270 */
[----:B0-----:R-:W-:-:S05]  /*0080*/  IMAD R0, R0, UR4, R3 ;  /* 0x0000000400007c24 */ /* 0x001fca000f8e0203 */
[----:B------:R-:W-:-:S13]  /*0090*/  ISETP.GE.U32.OR P0, PT, R0, UR6, P0 ;  /* 0x0000000600007c0c */ /* 0x000fda0008706470 */
[----:B------:R-:W-:Y:S05]  /*00a0*/  @P0 EXIT ;  /* 0x000000000000094d */ /* 0x000fea0003800000 */
[----:B------:R-:W0:Y:S01]  /*00b0*/  LDC.64 R2, c[0x0][0x388] ;  /* 0x0000e200ff027b82 */ /* 0x000e220000000a00 */
[----:B------:R-:W-:Y:S02]  /*00c0*/  UISETP.GE.AND UP0, UPT, UR7, 0x1, UPT ;  /* 0x000000010700788c */ /* 0x000fe4000bf06270 */
[----:B------:R-:W-:Y:S01]  /*00d0*/  IMAD R0, R0, UR7, RZ ;  /* 0x0000000700007c24 */ /* 0x000fe2000f8e02ff */
[----:B------:R-:W1:Y:S03]  /*00e0*/  LDCU.64 UR8, c[0x0][0x358] ;  /* 0x00006b00ff0877ac */ /* 0x000e660008000a00 */
[----:B0-----:R-:W-:-:S03]  /*00f0*/  IMAD.WIDE.U32 R2, R0, 0x4, R2 ;  /* 0x0000000400027825 */ /* 0x001fc600078e0002 */
[----:B-1----:R-:W-:Y:S05]  /*0100*/  BRA.U !UP0, `(.L_x_0) ;  /* 0x00000005085c7547 */ /* 0x002fea000b800000 */
[----:B------:R-:W-:Y:S01]  /*0110*/  UISETP.GE.U32.AND UP0, UPT, UR7, 0x10, UPT ;  /* 0x000000100700788c */ /* 0x000fe2000bf06070 */
[----:B------:R-:W-:Y:S01]  /*0120*/  IMAD.MOV.U32 R9, RZ, RZ, RZ ;  /* 0x000000ffff097224 */ /* 0x000fe200078e00ff */
[----:B------:R-:W-:-:S04]  /*0130*/  ULOP3.LUT UR4, UR7, 0xf, URZ, 0xc0, !UPT ;  /* 0x0000000f07047892 */ /* 0x000fc8000f8ec0ff */
[----:B------:R-:W-:-:S03]  /*0140*/  UISETP.NE.AND UP1, UPT, UR4, URZ, UPT ;  /* 0x000000ff0400728c */ /* 0x000fc6000bf25270 */
[----:B------:R-:W-:Y:S08]  /*0150*/  BRA.U !UP0, `(.L_x_1) ;  /* 0x0000000108987547 */ /* 0x000ff0000b800000 */
[----:B------:R-:W-:Y:S01]  /*0160*/  ULOP3.LUT UR5, UR7, 0x7ffffff0, URZ, 0xc0, !UPT ;  /* 0x7ffffff007057892 */ /* 0x000fe2000f8ec0ff */
[----:B------:R-:W-:-:S05]  /*0170*/  IMAD.MOV.U32 R11, RZ, RZ, RZ ;  /* 0x000000ffff0b7224 */ /* 0x000fca00078e00ff */
[----:B------:R-:W-:-:S07]  /*0180*/  MOV R9, UR5 ;  /* 0x0000000500097c02 */ /* 0x000fce0008000f00 */
.L_x_2:
[C---:B------:R-:W-:Y:S01]  /*0190*/  VIADD R13, R11.reuse, 0x1 ;  /* 0x000000010b0d7836 */ /* 0x040fe20000000000 */
[C---:B------:R-:W-:Y:S01]  /*01a0*/  IADD3 R19, PT, PT, R11.reuse, 0x4, RZ ;  /* 0x000000040b137810 */ /* 0x040fe20007ffe0ff */
[C---:B------:R-:W-:Y:S01]  /*01b0*/  IMAD.WIDE.U32 R4, R11.reuse, 0x4, R2 ;  /* 0x000000040b047825 */ /* 0x040fe200078e0002 */
[----:B------:R-:W-:-:S03]  /*01c0*/  IADD3 R27, PT, PT, R11, 0x8, RZ ;  /* 0x000000080b1b7810 */ /* 0x000fc60007ffe0ff */
[C---:B------:R-:W-:Y:S01]  /*01d0*/  VIADD R15, R11.reuse, 0x2 ;  /* 0x000000020b0f7836 */ /* 0x040fe20000000000 */
[----:B------:R0:W-:Y:S01]  /*01e0*/  STG.E desc[UR8][R4.64+0x4], R13 ;  /* 0x0000040d04007986 */ /* 0x0001e2000c101908 */
[C---:B------:R-:W-:Y:S02]  /*01f0*/  VIADD R17, R11.reuse, 0x3 ;  /* 0x000000030b117836 */ /* 0x040fe40000000000 */
[C---:B------:R-:W-:Y:S01]  /*0200*/  VIADD R21, R11.reuse, 0x5 ;  /* 0x000000050b157836 */ /* 0x040fe20000000000 */
[----:B------:R1:W-:Y:S01]  /*0210*/  STG.E desc[UR8][R4.64+0x8], R15 ;  /* 0x0000080f04007986 */ /* 0x0003e2000c101908 */
[C---:B------:R-:W-:Y:S02]  /*0220*/  VIADD R23, R11.reuse, 0x6 ;  /* 0x000000060b177836 */ /* 0x040fe40000000000 */
[C---:B------:R-:W-:Y:S01]  /*0230*/  VIADD R25, R11.reuse, 0x7 ;  /* 0x000000070b197836 */ /* 0x040fe20000000000 */
[----:B------:R2:W-:Y:S01]  /*0240*/  STG.E desc[UR8][R4.64+0xc], R17 ;  /* 0x00000c1104007986 */ /* 0x0005e2000c101908 */
[----:B------:R-:W-:-:S02]  /*0250*/  VIADD R29, R11, 0x9 ;  /* 0x000000090b1d7836 */ /* 0x000fc40000000000 */
[C---:B------:R-:W-:Y:S01]  /*0260*/  VIADD R6, R11.reuse, 0xa ;  /* 0x0000000a0b067836 */ /* 0x040fe20000000000 */
[----:B------:R3:W-:Y:S01]  /*0270*/  STG.E desc[UR8][R4.64+0x10], R19 ;  /* 0x0000101304007986 */ /* 0x0007e2000c101908 */
[----:B0-----:R-:W-:-:S03]  /*0280*/  VIADD R13, R11, 0xb ;  /* 0x0000000b0b0d7836 */ /* 0x001fc60000000000 */
[----:B------:R0:W-:Y:S01]  /*0290*/  STG.E desc[UR8][R4.64+0x14], R21 ;  /* 0x0000141504007986 */ /* 0x0001e2000c101908 */
[C---:B-1----:R-:W-:Y:S01]  /*02a0*/  IADD3 R15, PT, PT, R11.reuse, 0xc, RZ ;  /* 0x0000000c0b0f7810 */ /* 0x042fe20007ffe0ff */
[C---:B--2---:R-:W-:Y:S02]  /*02b0*/  VIADD R17, R11.reuse, 0xd ;  /* 0x0000000d0b117836 */ /* 0x044fe40000000000 */
[----:B------:R-:W-:Y:S01]  /*02c0*/  STG.E desc[UR8][R4.64+0x18], R23 ;  /* 0x0000181704007986 */ /* 0x000fe2000c101908 */
[----:B---3--:R-:W-:-:S03]  /*02d0*/  VIADD R19, R11, 0xe ;  /* 0x0000000e0b137836 */ /* 0x008fc60000000000 */
[----:B------:R-:W-:Y:S01]  /*02e0*/  STG.E desc[UR8][R4.64+0x1c], R25 ;  /* 0x00001c1904007986 */ /* 0x000fe2000c101908 */
[----:B0-----:R-:W-:-:S03]  /*02f0*/  VIADD R21, R11, 0xf ;  /* 0x0000000f0b157836 */ /* 0x001fc60000000000 */
[----:B------:R-:W-:Y:S04]  /*0300*/  STG.E desc[UR8][R4.64+0x20], R27 ;  /* 0x0000201b04007986 */ /* 0x000fe8000c101908 */
[----:B------:R-:W-:Y:S04]  /*0310*/  STG.E desc[UR8][R4.64+0x24], R29 ;  /* 0x0000241d04007986 */ /* 0x000fe8000c101908 */
[----:B------:R-:W-:Y:S04]  /*0320*/  STG.E desc[UR8][R4.64+0x28], R6 ;  /* 0x0000280604007986 */ /* 0x000fe8000c101908 */
[----:B------:R-:W-:Y:S04]  /*0330*/  STG.E desc[UR8][R4.64+0x2c], R13 ;  /* 0x00002c0d04007986 */ /* 0x000fe8000c101908 */
[----:B------:R-:W-:Y:S04]  /*0340*/  STG.E desc[UR8][R4.64+0x30], R15 ;  /* 0x0000300f04007986 */ /* 0x000fe8000c101908 */
[----:B------:R-:W-:Y:S04]  /*0350*/  STG.E desc[UR8][R4.64+0x34], R17 ;  /* 0x0000341104007986 */ /* 0x000fe8000c101908 */
[----:B------:R-:W-:Y:S04]  /*0360*/  STG.E desc[UR8][R4.64+0x38], R19 ;  /* 0x0000381304007986 */ /* 0x000fe8000c101908 */
[----:B------:R-:W-:Y:S04]  /*0370*/  STG.E desc[UR8][R4.64+0x3c], R21 ;  /* 0x00003c1504007986 */ /* 0x000fe8000c101908 */
[----:B------:R0:W-:Y:S02]  /*0380*/  STG.E desc[UR8][R4.64], R11 ;  /* 0x0000000b04007986 */ /* 0x0001e4000c101908 */
[----:B0-----:R-:W-:-:S04]  /*0390*/  IADD3 R11, PT, PT, R11, 0x10, RZ ;  /* 0x000000100b0b7810 */ /* 0x001fc80007ffe0ff */
[----:B------:R-:W-:-:S13]  /*03a0*/  ISETP.NE.AND P0, PT, R11, R9, PT ;  /* 0x000000090b00720c */ /* 0x000fda0003f05270 */
[----:B------:R-:W-:Y:S05]  /*03b0*/  @P0 BRA `(.L_x_2) ;  /* 0xfffffffc00740947 */ /* 0x000fea000383ffff */
.L_x_1:
[----:B------:R-:W-:Y:S05]  /*03c0*/  BRA.U !UP1, `(.L_x_0) ;  /* 0x0000000109ac7547 */ /* 0x000fea000b800000 */
[----:B------:R-:W-:Y:S02]  /*03d0*/  UISETP.GE.U32.AND UP0, UPT, UR4, 0x8, UPT ;  /* 0x000000080400788c */ /* 0x000fe4000bf06070 */
[----:B------:R-:W-:-:S04]  /*03e0*/  ULOP3.LUT UR6, UR7, 0x7, URZ, 0xc0, !UPT ;  /* 0x0000000707067892 */ /* 0x000fc8000f8ec0ff */
[----:B------:R-:W-:-:S03]  /*03f0*/  UISETP.NE.AND UP1, UPT, UR6, URZ, UPT ;  /* 0x000000ff0600728c */ /* 0x000fc6000bf25270 */
[----:B------:R-:W-:Y:S08]  /*0400*/  BRA.U !UP0, `(.L_x_3) ;  /* 0x0000000108447547 */ /* 0x000ff0000b800000 */
[C---:B------:R-:W-:Y:S01]  /*0410*/  VIADD R11, R9.reuse, 0x1 ;  /* 0x00000001090b7836 */ /* 0x040fe20000000000 */
[C---:B------:R-:W-:Y:S01]  /*0420*/  IADD3 R17, PT, PT, R9.reuse, 0x4, RZ ;  /* 0x0000000409117810 */ /* 0x040fe20007ffe0ff */
[C---:B------:R-:W-:Y:S01]  /*0430*/  IMAD.WIDE.U32 R4, R9.reuse, 0x4, R2 ;  /* 0x0000000409047825 */ /* 0x040fe200078e0002 */
[----:B------:R-:W-:-:S03]  /*0440*/  IADD3 R23, PT, PT, R9, 0x7, RZ ;  /* 0x0000000709177810 */ /* 0x000fc60007ffe0ff */
[C---:B------:R-:W-:Y:S01]  /*0450*/  VIADD R13, R9.reuse, 0x2 ;  /* 0x00000002090d7836 */ /* 0x040fe20000000000 */
[----:B------:R-:W-:Y:S01]  /*0460*/  STG.E desc[UR8][R4.64+0x4], R11 ;  /* 0x0000040b04007986 */ /* 0x000fe2000c101908 */
[C---:B------:R-:W-:Y:S02]  /*0470*/  VIADD R15, R9.reuse, 0x3 ;  /* 0x00000003090f7836 */ /* 0x040fe40000000000 */
[C---:B------:R-:W-:Y:S01]  /*0480*/  VIADD R19, R9.reuse, 0x5 ;  /* 0x0000000509137836 */ /* 0x040fe20000000000 */
[----:B------:R-:W-:Y:S01]  /*0490*/  STG.E desc[UR8][R4.64+0x8], R13 ;  /* 0x0000080d04007986 */ /* 0x000fe2000c101908 */
[----:B------:R-:W-:-:S03]  /*04a0*/  VIADD R21, R9, 0x6 ;  /* 0x0000000609157836 */ /* 0x000fc60000000000 */
[----:B------:R-:W-:Y:S04]  /*04b0*/  STG.E desc[UR8][R4.64+0xc], R15 ;  /* 0x00000c0f04007986 */ /* 0x000fe8000c101908 */
[----:B------:R-:W-:Y:S04]  /*04c0*/  STG.E desc[UR8][R4.64+0x10], R17 ;  /* 0x0000101104007986 */ /* 0x000fe8000c101908 */
[----:B------:R-:W-:Y:S04]  /*04d0*/  STG.E desc[UR8][R4.64+0x14], R19 ;  /* 0x0000141304007986 */ /* 0x000fe8000c101908 */
[----:B------:R-:W-:Y:S04]  /*04e0*/  STG.E desc[UR8][R4.64+0x18], R21 ;  /* 0x0000181504007986 */ /* 0x000fe8000c101908 */
[----:B------:R-:W-:Y:S04]  /*04f0*/  STG.E desc[UR8][R4.64+0x1c], R23 ;  /* 0x00001c1704007986 */ /* 0x000fe8000c101908 */
[----:B------:R0:W-:Y:S02]  /*0500*/  STG.E desc[UR8][R4.64], R9 ;  /* 0x0000000904007986 */ /* 0x0001e4000c101908 */
[----:B0-----:R-:W-:-:S07]  /*0510*/  VIADD R9, R9, 0x8 ;  /* 0x0000000809097836 */ /* 0x001fce0000000000 */
.L_x_3:
[----:B------:R-:W-:Y:S05]  /*0520*/  BRA.U !UP1, `(.L_x_0) ;  /* 0x0000000109547547 */ /* 0x000fea000b800000 */
[----:B------:R-:W-:Y:S02]  /*0530*/  UISETP.GE.U32.AND UP0, UPT, UR6, 0x4, UPT ;  /* 0x000000040600788c */ /* 0x000fe4000bf06070 */
[----:B------:R-:W-:-:S04]  /*0540*/  ULOP3.LUT UR5, UR7, 0x3, URZ, 0xc0, !UPT ;  /* 0x0000000307057892 */ /* 0x000fc8000f8ec0ff */
[----:B------:R-:W-:-:S03]  /*0550*/  UISETP.NE.AND UP1, UPT, UR5, URZ, UPT ;  /* 0x000000ff0500728c */ /* 0x000fc6000bf25270 */
[----:B------:R-:W-:Y:S08]  /*0560*/  BRA.U !UP0, `(.L_x_4) ;  /* 0x0000000108247547 */ /* 0x000ff0000b800000 */
[C---:B------:R-:W-:Y:S01]  /*0570*/  VIADD R11, R9.reuse, 0x1 ;  /* 0x00000001090b7836 */ /* 0x040fe20000000000 */
[C---:B------:R-:W-:Y:S01]  /*0580*/  IADD3 R13, PT, PT, R9.reuse, 0x2, RZ ;  /* 0x00000002090d7810 */ /* 0x040fe20007ffe0ff */
[----:B------:R-:W-:-:S04]  /*0590*/  IMAD.WIDE.U32 R4, R9, 0x4, R2 ;  /* 0x0000000409047825 */ /* 0x000fc800078e0002 */
[C---:B------:R-:W-:Y:S01]  /*05a0*/  VIADD R15, R9.reuse, 0x3 ;  /* 0x00000003090f7836 */ /* 0x040fe20000000000 */
[----:B------:R-:W-:Y:S04]  /*05b0*/  STG.E desc[UR8][R4.64+0x4], R11 ;  /* 0x0000040b04007986 */ /* 0x000fe8000c101908 */
[----:B------:R-:W-:Y:S04]  /*05c0*/  STG.E desc[UR8][R4.64+0x8], R13 ;  /* 0x0000080d04007986 */ /* 0x000fe8000c101908 */
[----:B------:R-:W-:Y:S04]  /*05d0*/  STG.E desc[UR8][R4.64+0xc], R15 ;  /* 0x00000c0f04007986 */ /* 0x000fe8000c101908 */
[----:B------:R0:W-:Y:S02]  /*05e0*/  STG.E desc[UR8][R4.64], R9 ;  /* 0x0000000904007986 */ /* 0x0001e4000c101908 */
[----:B0-----:R-:W-:-:S07]  /*05f0*/  VIADD R9, R9, 0x4 ;  /* 0x0000000409097836 */ /* 0x001fce0000000000 */
.L_x_4:
[----:B------:R-:W-:Y:S05]  /*0600*/  BRA.U !UP1, `(.L_x_0) ;  /* 0x00000001091c7547 */ /* 0x000fea000b800000 */
[----:B------:R-:W-:-:S05]  /*0610*/  UMOV UR4, URZ ;  /* 0x000000ff00047c82 */ /* 0x000fca0008000000 */
.L_x_5:
[----:B------:R-:W-:Y:S01]  /*0620*/  UIADD3 UR4, UPT, UPT, UR4, 0x1, URZ ;  /* 0x0000000104047890 */ /* 0x000fe2000fffe0ff */
[----:B------:R-:W-:-:S03]  /*0630*/  IMAD.WIDE.U32 R4, R9, 0x4, R2 ;  /* 0x0000000409047825 */ /* 0x000fc600078e0002 */
[----:B------:R-:W-:Y:S02]  /*0640*/  UISETP.NE.AND UP0, UPT, UR4, UR5, UPT ;  /* 0x000000050400728c */ /* 0x000fe4000bf05270 */
[----:B------:R0:W-:Y:S02]  /*0650*/  STG.E desc[UR8][R4.64], R9 ;  /* 0x0000000904007986 */ /* 0x0001e4000c101908 */
[----:B0-----:R-:W-:-:S05]  /*0660*/  IADD3 R9, PT, PT, R9, 0x1, RZ ;  /* 0x0000000109097810 */ /* 0x001fca0007ffe0ff */
[----:B------:R-:W-:Y:S05]  /*0670*/  BRA.U UP0, `(.L_x_5) ;  /* 0xfffffffd00e87547 */ /* 0x000fea000b83ffff */
.L_x_0:
[----:B------:R-:W0:Y:S01]  /*0680*/  LDCU.64 UR4, c[0x0][0x380] ;  /* 0x00007000ff0477ac */ /* 0x000e220008000a00 */
[----:B------:R-:W-:Y:S02]  /*0690*/  ISETP.GE.AND P0, PT, R7, 0x1, PT ;  /* 0x000000010700780c */ /* 0x000fe40003f06270 */
[----:B0-----:R-:W-:-:S04]  /*06a0*/  LEA R4, P1, R0, UR4, 0x2 ;  /* 0x0000000400047c11 */ /* 0x001fc8000f8210ff */
[----:B------:R-:W-:-:S07]  /*06b0*/  LEA.HI.X R5, R0, UR5, RZ, 0x2, P1 ;  /* 0x0000000500057c11 */ /* 0x000fce00088f14ff */
[----:B------:R-:W-:Y:S05]  /*06c0*/  @!P0 BRA `(.L_x_6) ;  /* 0x0000000c00948947 */ /* 0x000fea0003800000 */
[----:B------:R-:W-:Y:S01]  /*06d0*/  IMAD.MOV.U32 R11, RZ, RZ, RZ ;  /* 0x000000ffff0b7224 */ /* 0x000fe200078e00ff */
[----:B------:R-:W-:Y:S01]  /*06e0*/  PRMT R6, RZ, 0x7610, R6 ;  /* 0x00007610ff067816 */ /* 0x000fe20000000006 */
[----:B------:R-:W0:Y:S01]  /*06f0*/  LDCU.U16 UR4, c[0x0][0x398] ;  /* 0x00007300ff0477ac */ /* 0x000e220008000400 */
[----:B------:R-:W-:-:S07]  /*0700*/  PRMT R10, RZ, 0x7610, R10 ;  /* 0x00007610ff0a7816 */ /* 0x000fce000000000a */
.L_x_12:
[----:B------:R-:W1:Y:S01]  /*0710*/  LDC R7, c[0x0][0x398] ;  /* 0x0000e600ff077b82 */ /* 0x000e620000000800 */
[----:B------:R-:W-:Y:S01]  /*0720*/  VIADD R12, R11, 0x1 ;  /* 0x000000010b0c7836 */ /* 0x000fe20000000000 */
[----:B------:R-:W-:-:S04]  /*0730*/  MOV R17, R11 ;  /* 0x0000000b00117202 */ /* 0x000fc80000000f00 */
[----:B-1----:R-:W-:-:S13]  /*0740*/  ISETP.GE.AND P0, PT, R12, R7, PT ;  /* 0x000000070c00720c */ /* 0x002fda0003f06270 */
[----:B------:R-:W-:Y:S05]  /*0750*/  @P0 BRA `(.L_x_7) ;  /* 0x0000000c00280947 */ /* 0x000fea0003800000 */
[----:B------:R-:W-:Y:S01]  /*0760*/  IADD3 R8, PT, PT, -R11, -0x2, R7 ;  /* 0xfffffffe0b087810 */ /* 0x000fe20007ffe107 */
[----:B------:R-:W-:Y:S02]  /*0770*/  IMAD.MOV.U32 R14, RZ, RZ, R12 ;  /* 0x000000ffff0e7224 */ /* 0x000fe400078e000c */
[----:B------:R-:W-:Y:S01]  /*0780*/  IMAD.MOV.U32 R17, RZ, RZ, R11 ;  /* 0x000000ffff117224 */ /* 0x000fe200078e000b */
[----:B------:R-:W-:Y:S02]  /*0790*/  ISETP.GE.U32.AND P0, PT, R8, 0xf, PT ;  /* 0x0000000f0800780c */ /* 0x000fe40003f06070 */
[----:B------:R-:W-:-:S04]  /*07a0*/  LOP3.LUT R8, RZ, R11, RZ, 0x33, !PT ;  /* 0x0000000bff087212 */ /* 0x000fc800078e33ff */
[----:B------:R-:W-:-:S07]  /*07b0*/  IADD3 R13, PT, PT, R8, R7, RZ ;  /* 0x00000007080d7210 */ /* 0x000fce0007ffe0ff */
[----:B------:R-:W-:Y:S05]  /*07c0*/  @!P0 BRA `(.L_x_8) ;  /* 0x00000004006c8947 */ /* 0x000fea0003800000 */
[----:B------:R-:W-:Y:S01]  /*07d0*/  LOP3.LUT R14, R13, 0xfffffff0, RZ, 0xc0, !PT ;  /* 0xfffffff00d0e7812 */ /* 0x000fe200078ec0ff */
[--C-:B------:R-:W-:Y:S02]  /*07e0*/  IMAD.MOV.U32 R15, RZ, RZ, R11.reuse ;  /* 0x000000ffff0f7224 */ /* 0x100fe400078e000b */
[----:B------:R-:W-:Y:S01]  /*07f0*/  IMAD.MOV.U32 R17, RZ, RZ, R11 ;  /* 0x000000ffff117224 */ /* 0x000fe200078e000b */
[----:B------:R-:W-:-:S07]  /*0800*/  IADD3 R14, PT, PT, -R14, RZ, RZ ;  /* 0x000000ff0e0e7210 */ /* 0x000fce0007ffe1ff */
.L_x_9:
[----:B------:R-:W-:Y:S02]  /*0810*/  VIADD R16, R15, 0x1 ;  /* 0x000000010f107836 */ /* 0x000fe40000000000 */
[----:B------:R-:W-:-:S04]  /*0820*/  IMAD.WIDE R18, R17, 0x4, R4 ;  /* 0x0000000411127825 */ /* 0x000fc800078e0204 */
[----:B------:R-:W-:Y:S02]  /*0830*/  IMAD.WIDE.U32 R8, R16, 0x4, R4 ;  /* 0x0000000410087825 */ /* 0x000fe400078e0004 */
[----:B------:R-:W2:Y:S04]  /*0840*/  LDG.E R19, desc[UR8][R18.64] ;  /* 0x0000000812137981 */ /* 0x000ea8000c1e1900 */
[----:B------:R-:W2:Y:S02]  /*0850*/  LDG.E R20, desc[UR8][R8.64] ;  /* 0x0000000808147981 */ /* 0x000ea4000c1e1900 */
[----:B--2---:R-:W-:-:S04]  /*0860*/  FSETP.GEU.AND P0, PT, R20, R19, PT ;  /* 0x000000131400720b */ /* 0x004fc80003f0e000 */
[----:B------:R-:W-:Y:S02]  /*0870*/  SEL R17, R16, R17, !P0 ;  /* 0x0000001110117207 */ /* 0x000fe40004000000 */
[----:B------:R-:W2:Y:S03]  /*0880*/  LDG.E R16, desc[UR8][R8.64+0x4] ;  /* 0x0000040808107981 */ /* 0x000ea6000c1e1900 */
[----:B------:R-:W-:-:S06]  /*0890*/  IMAD.WIDE R20, R17, 0x4, R4 ;  /* 0x0000000411147825 */ /* 0x000fcc00078e0204 */
[----:B------:R-:W2:Y:S02]  /*08a0*/  LDG.E R21, desc[UR8][R20.64] ;  /* 0x0000000814157981 */ /* 0x000ea4000c1e1900 */
[----:B--2---:R-:W-:Y:S02]  /*08b0*/  FSETP.GEU.AND P0, PT, R16, R21, PT ;  /* 0x000000151000720b */ /* 0x004fe40003f0e000 */
[----:B------:R-:W2:Y:S11]  /*08c0*/  LDG.E R16, desc[UR8][R8.64+0x8] ;  /* 0x0000080808107981 */ /* 0x000eb6000c1e1900 */
[----:B------:R-:W-:-:S04]  /*08d0*/  @!P0 VIADD R17, R15, 0x2 ;  /* 0x000000020f118836 */ /* 0x000fc80000000000 */
[----:B------:R-:W-:-:S06]  /*08e0*/  IMAD.WIDE R22, R17, 0x4, R4 ;  /* 0x0000000411167825 */ /* 0x000fcc00078e0204 */
[----:B------:R-:W2:Y:S02]  /*08f0*/  LDG.E R23, desc[UR8][R22.64] ;  /* 0x0000000816177981 */ /* 0x000ea4000c1e1900 */
[----:B--2---:R-:W-:Y:S02]  /*0900*/  FSETP.GEU.AND P0, PT, R16, R23, PT ;  /* 0x000000171000720b */ /* 0x004fe40003f0e000 */
[----:B------:R-:W2:Y:S11]  /*0910*/  LDG.E R16, desc[UR8][R8.64+0xc] ;  /* 0x00000c0808107981 */ /* 0x000eb6000c1e1900 */
[----:B------:R-:W-:-:S05]  /*0920*/  @!P0 IADD3 R17, PT, PT, R15, 0x3, RZ ;  /* 0x000000030f118810 */ /* 0x000fca0007ffe0ff */
        /* <DEDUP_REMOVED lines=61> */
[----:B------:R-:W2:Y:S01]  /*0d00*/  LDG.E R19, desc[UR8][R18.64] ;  /* 0x0000000812137981 */ /* 0x000ea2000c1e1900 */
[----:B------:R-:W-:-:S05]  /*0d10*/  VIADD R14, R14, 0x10 ;  /* 0x000000100e0e7836 */ /* 0x000fca0000000000 */
[----:B------:R-:W-:Y:S01]  /*0d20*/  ISETP.NE.AND P1, PT, R14, RZ, PT ;  /* 0x000000ff0e00720c */ /* 0x000fe20003f25270 */
[----:B------:R-:W-:Y:S01]  /*0d30*/  VIADD R15, R15, 0x10 ;  /* 0x000000100f0f7836 */ /* 0x000fe20000000000 */
[----:B--2---:R-:W-:-:S04]  /*0d40*/  FSETP.GEU.AND P0, PT, R16, R19, PT ;  /* 0x000000131000720b */ /* 0x004fc80003f0e000 */
[----:B------:R-:W-:-:S07]  /*0d50*/  SEL R17, R15, R17, !P0 ;  /* 0x000000110f117207 */ /* 0x000fce0004000000 */
[----:B------:R-:W-:Y:S05]  /*0d60*/  @P1 BRA `(.L_x_9) ;  /* 0xfffffff800a81947 */ /* 0x000fea000383ffff */
[----:B------:R-:W-:-:S07]  /*0d70*/  IADD3 R14, PT, PT, R15, 0x1, RZ ;  /* 0x000000010f0e7810 */ /* 0x000fce0007ffe0ff */
.L_x_8:
[----:B------:R-:W-:-:S13]  /*0d80*/  LOP3.LUT P0, RZ, R13, 0xf, RZ, 0xc0, !PT ;  /* 0x0000000f0dff7812 */ /* 0x000fda000780c0ff */
[----:B------:R-:W-:Y:S05]  /*0d90*/  @!P0 BRA `(.L_x_7) ;  /* 0x0000000400988947 */ /* 0x000fea0003800000 */
[----:B------:R-:W-:-:S05]  /*0da0*/  LOP3.LUT R8, RZ, R10, RZ, 0x33, !PT ;  /* 0x0000000aff087212 */ /* 0x000fca00078e33ff */
[----:B0-----:R-:W-:-:S05]  /*0db0*/  VIADD R8, R8, UR4 ;  /* 0x0000000408087c36 */ /* 0x001fca0008000000 */
[----:B------:R-:W-:-:S04]  /*0dc0*/  LOP3.LUT R8, R8, 0xf, RZ, 0xc0, !PT ;  /* 0x0000000f08087812 */ /* 0x000fc800078ec0ff */
[C---:B------:R-:W-:Y:S01]  /*0dd0*/  LOP3.LUT P0, RZ, R8.reuse, 0x7, RZ, 0xc0, !PT ;  /* 0x0000000708ff7812 */ /* 0x040fe2000780c0ff */
[----:B------:R-:W-:-:S05]  /*0de0*/  VIADD R9, R8, 0xffffffff ;  /* 0xffffffff08097836 */ /* 0x000fca0000000000 */
[----:B------:R-:W-:-:S13]  /*0df0*/  ISETP.GE.U32.AND P1, PT, R9, 0x7, PT ;  /* 0x000000070900780c */ /* 0x000fda0003f26070 */
[----:B------:R-:W-:Y:S05]  /*0e00*/  @!P1 BRA `(.L_x_10) ;  /* 0x0000000000a89947 */ /* 0x000fea0003800000 */
[----:B------:R-:W-:-:S04]  /*0e10*/  IMAD.WIDE R18, R17, 0x4, R4 ;  /* 0x0000000411127825 */ /* 0x000fc800078e0204 */
[C---:B------:R-:W-:Y:S02]  /*0e20*/  IMAD.WIDE.U32 R8, R14.reuse, 0x4, R4 ;  /* 0x000000040e087825 */ /* 0x040fe400078e0004 */
[----:B------:R-:W2:Y:S04]  /*0e30*/  LDG.E R18, desc[UR8][R18.64] ;  /* 0x0000000812127981 */ /* 0x000ea8000c1e1900 */
[----:B------:R-:W2:Y:S02]  /*0e40*/  LDG.E R13, desc[UR8][R8.64] ;  /* 0x00000008080d7981 */ /* 0x000ea4000c1e1900 */
[----:B--2---:R-:W-:Y:S02]  /*0e50*/  FSETP.GEU.AND P1, PT, R13, R18, PT ;  /* 0x000000120d00720b */ /* 0x004fe40003f2e000 */
[----:B------:R-:W2:Y:S02]  /*0e60*/  LDG.E R13, desc[UR8][R8.64+0x4] ;  /* 0x00000408080d7981 */ /* 0x000ea4000c1e1900 */
[----:B------:R-:W-:-:S05]  /*0e70*/  SEL R17, R14, R17, !P1 ;  /* 0x000000110e117207 */ /* 0x000fca0004800000 */
        /* <DEDUP_REMOVED lines=32> */
[----:B--2---:R-:W-:-:S13]  /*1080*/  FSETP.GEU.AND P1, PT, R13, R20, PT ;  /* 0x000000140d00720b */ /* 0x004fda0003f2e000 */
[C---:B------:R-:W-:Y:S01]  /*1090*/  @!P1 IADD3 R17, PT, PT, R14.reuse, 0x7, RZ ;  /* 0x000000070e119810 */ /* 0x040fe20007ffe0ff */
[----:B------:R-:W-:-:S07]  /*10a0*/  VIADD R14, R14, 0x8 ;  /* 0x000000080e0e7836 */ /* 0x000fce0000000000 */
.L_x_10:
[----:B------:R-:W-:Y:S05]  /*10b0*/  @!P0 BRA `(.L_x_7) ;  /* 0x0000000000d08947 */ /* 0x000fea0003800000 */
[----:B------:R-:W-:-:S05]  /*10c0*/  LOP3.LUT R8, RZ, R6, RZ, 0x33, !PT ;  /* 0x00000006ff087212 */ /* 0x000fca00078e33ff */
[----:B------:R-:W-:-:S05]  /*10d0*/  VIADD R8, R8, UR4 ;  /* 0x0000000408087c36 */ /* 0x000fca0008000000 */
[----:B------:R-:W-:-:S04]  /*10e0*/  LOP3.LUT R8, R8, 0xffff, RZ, 0xc0, !PT ;  /* 0x0000ffff08087812 */ /* 0x000fc800078ec0ff */
[C---:B------:R-:W-:Y:S02]  /*10f0*/  LOP3.LUT R9, R8.reuse, 0x7, RZ, 0xc0, !PT ;  /* 0x0000000708097812 */ /* 0x040fe400078ec0ff */
[----:B------:R-:W-:Y:S02]  /*1100*/  LOP3.LUT R13, R8, 0x3, RZ, 0xc0, !PT ;  /* 0x00000003080d7812 */ /* 0x000fe400078ec0ff */
[----:B------:R-:W-:Y:S02]  /*1110*/  IADD3 R9, PT, PT, R9, -0x1, RZ ;  /* 0xffffffff09097810 */ /* 0x000fe40007ffe0ff */
[----:B------:R-:W-:Y:S02]  /*1120*/  ISETP.NE.AND P0, PT, R13, RZ, PT ;  /* 0x000000ff0d00720c */ /* 0x000fe40003f05270 */
[----:B------:R-:W-:-:S13]  /*1130*/  ISETP.GE.U32.AND P1, PT, R9, 0x3, PT ;  /* 0x000000030900780c */ /* 0x000fda0003f26070 */
[----:B------:R-:W-:Y:S05]  /*1140*/  @!P1 BRA `(.L_x_11) ;  /* 0x00000000005c9947 */ /* 0x000fea0003800000 */
[----:B------:R-:W-:-:S04]  /*1150*/  IMAD.WIDE R18, R17, 0x4, R4 ;  /* 0x0000000411127825 */ /* 0x000fc800078e0204 */
[----:B------:R-:W-:Y:S02]  /*1160*/  IMAD.WIDE.U32 R8, R14, 0x4, R4 ;  /* 0x000000040e087825 */ /* 0x000fe400078e0004 */
[----:B------:R-:W2:Y:S04]  /*1170*/  LDG.E R18, desc[UR8][R18.64] ;  /* 0x0000000812127981 */ /* 0x000ea8000c1e1900 */
[----:B------:R-:W2:Y:S04]  /*1180*/  LDG.E R15, desc[UR8][R8.64] ;  /* 0x00000008080f7981 */ /* 0x000ea8000c1e1900 */
[----:B------:R-:W3:Y:S04]  /*1190*/  LDG.E R20, desc[UR8][R8.64+0x4] ;  /* 0x0000040808147981 */ /* 0x000ee8000c1e1900 */
[----:B------:R-:W4:Y:S01]  /*11a0*/  LDG.E R22, desc[UR8][R8.64+0x8] ;  /* 0x0000080808167981 */ /* 0x000f22000c1e1900 */
[----:B--2---:R-:W-:-:S04]  /*11b0*/  FSETP.GEU.AND P1, PT, R15, R18, PT ;  /* 0x000000120f00720b */ /* 0x004fc80003f2e000 */
[----:B------:R-:W-:-:S05]  /*11c0*/  SEL R15, R14, R17, !P1 ;  /* 0x000000110e0f7207 */ /* 0x000fca0004800000 */
[----:B------:R-:W-:-:S06]  /*11d0*/  IMAD.WIDE R16, R15, 0x4, R4 ;  /* 0x000000040f107825 */ /* 0x000fcc00078e0204 */
[----:B------:R-:W3:Y:S02]  /*11e0*/  LDG.E R17, desc[UR8][R16.64] ;  /* 0x0000000810117981 */ /* 0x000ee4000c1e1900 */
[----:B---3--:R-:W-:-:S13]  /*11f0*/  FSETP.GEU.AND P1, PT, R20, R17, PT ;  /* 0x000000111400720b */ /* 0x008fda0003f2e000 */
[----:B------:R-:W-:-:S04]  /*1200*/  @!P1 VIADD R15, R14, 0x1 ;  /* 0x000000010e0f9836 */ /* 0x000fc80000000000 */
[----:B------:R-:W-:-:S06]  /*1210*/  IMAD.WIDE R20, R15, 0x4, R4 ;  /* 0x000000040f147825 */ /* 0x000fcc00078e0204 */
[----:B------:R-:W4:Y:S02]  /*1220*/  LDG.E R21, desc[UR8][R20.64] ;  /* 0x0000000814157981 */ /* 0x000f24000c1e1900 */
[----:B----4-:R-:W-:Y:S02]  /*1230*/  FSETP.GEU.AND P1, PT, R22, R21, PT ;  /* 0x000000151600720b */ /* 0x010fe40003f2e000 */
[----:B------:R-:W2:Y:S11]  /*1240*/  LDG.E R22, desc[UR8][R8.64+0xc] ;  /* 0x00000c0808167981 */ /* 0x000eb6000c1e1900 */
[----:B------:R-:W-:-:S04]  /*1250*/  @!P1 VIADD R15, R14, 0x2 ;  /* 0x000000020e0f9836 */ /* 0x000fc80000000000 */
[----:B------:R-:W-:-:S06]  /*1260*/  IMAD.WIDE R18, R15, 0x4, R4 ;  /* 0x000000040f127825 */ /* 0x000fcc00078e0204 */
[----:B------:R-:W2:Y:S02]  /*1270*/  LDG.E R19, desc[UR8][R18.64] ;  /* 0x0000000812137981 */ /* 0x000ea4000c1e1900 */
[----:B--2---:R-:W-:-:S13]  /*1280*/  FSETP.GEU.AND P1, PT, R22, R19, PT ;  /* 0x000000131600720b */ /* 0x004fda0003f2e000 */
[C---:B------:R-:W-:Y:S01]  /*1290*/  @!P1 IADD3 R15, PT, PT, R14.reuse, 0x3, RZ ;  /* 0x000000030e0f9810 */ /* 0x040fe20007ffe0ff */
[----:B------:R-:W-:-:S04]  /*12a0*/  VIADD R14, R14, 0x4 ;  /* 0x000000040e0e7836 */ /* 0x000fc80000000000 */
[----:B------:R-:W-:-:S07]  /*12b0*/  IMAD.MOV.U32 R17, RZ, RZ, R15 ;  /* 0x000000ffff117224 */ /* 0x000fce00078e000f */
.L_x_11:
[----:B------:R-:W-:Y:S05]  /*12c0*/  @!P0 BRA `(.L_x_7) ;  /* 0x00000000004c8947 */ /* 0x000fea0003800000 */
[----:B------:R-:W-:-:S04]  /*12d0*/  IMAD.WIDE R18, R17, 0x4, R4 ;  /* 0x0000000411127825 */ /* 0x000fc800078e0204 */
[----:B------:R-:W-:Y:S02]  /*12e0*/  IMAD.WIDE.U32 R8, R14, 0x4, R4 ;  /* 0x000000040e087825 */ /* 0x000fe400078e0004 */
[----:B------:R-:W2:Y:S04]  /*12f0*/  LDG.E R18, desc[UR8][R18.64] ;  /* 0x0000000812127981 */ /* 0x000ea8000c1e1900 */
[----:B------:R-:W2:Y:S01]  /*1300*/  LDG.E R15, desc[UR8][R8.64] ;  /* 0x00000008080f7981 */ /* 0x000ea2000c1e1900 */
[----:B------:R-:W-:Y:S02]  /*1310*/  ISETP.NE.AND P1, PT, R13, 0x1, PT ;  /* 0x000000010d00780c */ /* 0x000fe40003f25270 */
[----:B--2---:R-:W-:-:S04]  /*1320*/  FSETP.GEU.AND P0, PT, R15, R18, PT ;  /* 0x000000120f00720b */ /* 0x004fc80003f0e000 */
[----:B------:R-:W-:-:S07]  /*1330*/  SEL R17, R14, R17, !P0 ;  /* 0x000000110e117207 */ /* 0x000fce0004000000 */
[----:B------:R-:W-:Y:S05]  /*1340*/  @!P1 BRA `(.L_x_7) ;  /* 0x00000000002c9947 */ /* 0x000fea0003800000 */
[----:B------:R-:W-:Y:S01]  /*1350*/  IMAD.WIDE R18, R17, 0x4, R4 ;  /* 0x0000000411127825 */ /* 0x000fe200078e0204 */
[----:B------:R-:W2:Y:S05]  /*1360*/  LDG.E R15, desc[UR8][R8.64+0x4] ;  /* 0x00000408080f7981 */ /* 0x000eaa000c1e1900 */
[----:B------:R-:W2:Y:S01]  /*1370*/  LDG.E R18, desc[UR8][R18.64] ;  /* 0x0000000812127981 */ /* 0x000ea2000c1e1900 */
[----:B------:R-:W-:-:S13]  /*1380*/  ISETP.NE.AND P1, PT, R13, 0x2, PT ;  /* 0x000000020d00780c */ /* 0x000fda0003f25270 */
[----:B------:R-:W3:Y:S01]  /*1390*/  @P1 LDG.E R13, desc[UR8][R8.64+0x8] ;  /* 0x00000808080d1981 */ /* 0x000ee2000c1e1900 */
[----:B--2---:R-:W-:-:S13]  /*13a0*/  FSETP.GEU.AND P0, PT, R15, R18, PT ;  /* 0x000000120f00720b */ /* 0x004fda0003f0e000 */
[----:B------:R-:W-:-:S05]  /*13b0*/  @!P0 IADD3 R17, PT, PT, R14, 0x1, RZ ;  /* 0x000000010e118810 */ /* 0x000fca0007ffe0ff */
[----:B------:R-:W-:-:S06]  /*13c0*/  @P1 IMAD.WIDE R20, R17, 0x4, R4 ;  /* 0x0000000411141825 */ /* 0x000fcc00078e0204 */
[----:B------:R-:W3:Y:S02]  /*13d0*/  @P1 LDG.E R20, desc[UR8][R20.64] ;  /* 0x0000000814141981 */ /* 0x000ee4000c1e1900 */
[----:B---3--:R-:W-:-:S13]  /*13e0*/  FSETP.GEU.OR P0, PT, R13, R20, !P1 ;  /* 0x000000140d00720b */ /* 0x008fda0004f0e400 */
[----:B------:R-:W-:-:S07]  /*13f0*/  @!P0 VIADD R17, R14, 0x2 ;  /* 0x000000020e118836 */ /* 0x000fce0000000000 */
.L_x_7:
[----:B------:R-:W-:-:S13]  /*1400*/  ISETP.NE.AND P0, PT, R17, R11, PT ;  /* 0x0000000b1100720c */ /* 0x000fda0003f05270 */
[----:B------:R-:W-:-:S04]  /*1410*/  @P0 IMAD.WIDE R14, R17, 0x4, R4 ;  /* 0x00000004110e0825 */ /* 0x000fc800078e0204 */
[----:B------:R-:W-:Y:S01]  /*1420*/  @P0 IMAD.WIDE.U32 R8, R11, 0x4, R4 ;  /* 0x000000040b080825 */ /* 0x000fe200078e0004 */
[----:B------:R-:W2:Y:S04]  /*1430*/  @P0 LDG.E R21, desc[UR8][R14.64] ;  /* 0x000000080e150981 */ /* 0x000ea8000c1e1900 */
[----:B------:R-:W3:Y:S01]  /*1440*/  @P0 LDG.E R13, desc[UR8][R8.64] ;  /* 0x00000008080d0981 */ /* 0x000ee2000c1e1900 */
[----:B------:R-:W-:-:S04]  /*1450*/  @P0 IMAD.WIDE R16, R17, 0x4, R2 ;  /* 0x0000000411100825 */ /* 0x000fc800078e0202 */
[----:B------:R-:W-:Y:S01]  /*1460*/  @P0 IMAD.WIDE.U32 R18, R11, 0x4, R2 ;  /* 0x000000040b120825 */ /* 0x000fe200078e0002 */
[----:B--2---:R1:W-:Y:S04]  /*1470*/  @P0 STG.E desc[UR8][R8.64], R21 ;  /* 0x0000001508000986 */ /* 0x0043e8000c101908 */
[----:B---3--:R1:W-:Y:S04]  /*1480*/  @P0 STG.E desc[UR8][R14.64], R13 ;  /* 0x0000000d0e000986 */ /* 0x0083e8000c101908 */
[----:B------:R-:W2:Y:S04]  /*1490*/  @P0 LDG.E R25, desc[UR8][R16.64] ;  /* 0x0000000810190981 */ /* 0x000ea8000c1e1900 */
[----:B------:R-:W3:Y:S01]  /*14a0*/  @P0 LDG.E R23, desc[UR8][R18.64] ;  /* 0x0000000812170981 */ /* 0x000ee2000c1e1900 */
[----:B------:R-:W-:Y:S01]  /*14b0*/  VIADD R10, R10, 0x1 ;  /* 0x000000010a0a7836 */ /* 0x000fe20000000000 */
[----:B------:R-:W-:Y:S01]  /*14c0*/  IADD3 R6, PT, PT, R6, 0x1, RZ ;  /* 0x0000000106067810 */ /* 0x000fe20007ffe0ff */
[----:B------:R-:W-:Y:S01]  /*14d0*/  IMAD.MOV.U32 R11, RZ, RZ, R12 ;  /* 0x000000ffff0b7224 */ /* 0x000fe200078e000c */
[----:B--2---:R1:W-:Y:S04]  /*14e0*/  @P0 STG.E desc[UR8][R18.64], R25 ;  /* 0x0000001912000986 */ /* 0x0043e8000c101908 */
[----:B---3--:R1:W-:Y:S01]  /*14f0*/  @P0 STG.E desc[UR8][R16.64], R23 ;  /* 0x0000001710000986 */ /* 0x0083e2000c101908 */
[----:B------:R-:W-:-:S13]  /*1500*/  ISETP.NE.AND P0, PT, R12, R7, PT ;  /* 0x000000070c00720c */ /* 0x000fda0003f05270 */
[----:B-1----:R-:W-:Y:S05]  /*1510*/  @P0 BRA `(.L_x_12) ;  /* 0xfffffff0007c0947 */ /* 0x002fea000383ffff */
.L_x_6:
[----:B0-----:R-:W0:Y:S02]  /*1520*/  LDCU UR4, c[0x0][0x394] ;  /* 0x00007280ff0477ac */ /* 0x001e240008000800 */
[----:B0-----:R-:W-:-:S13]  /*1530*/  ISETP.GE.AND P0, PT, R7, UR4, PT ;  /* 0x0000000407007c0c */ /* 0x001fda000bf06270 */
[----:B------:R-:W-:Y:S05]  /*1540*/  @P0 EXIT ;  /* 0x000000000000094d */ /* 0x000fea0003800000 */
[----:B------:R-:W-:-:S05]  /*1550*/  IMAD.WIDE R8, R7, 0x4, R4 ;  /* 0x0000000407087825 */ /* 0x000fca00078e0204 */
[----:B------:R0:W5:Y:S01]  /*1560*/  LDG.E R6, desc[UR8][R8.64+-0x4] ;  /* 0xfffffc0808067981 */ /* 0x000162000c1e1900 */
[----:B------:R-:W-:-:S13]  /*1570*/  ISETP.GE.AND P0, PT, R7, 0x2, PT ;  /* 0x000000020700780c */ /* 0x000fda0003f06270 */
[----:B0-----:R-:W-:Y:S05]  /*1580*/  @!P0 BRA `(.L_x_13) ;  /* 0x0000000000988947 */ /* 0x001fea0003800000 */
[----:B------:R-:W0:Y:S02]  /*1590*/  LDCU UR4, c[0x0][0x398] ;  /* 0x00007300ff0477ac */ /* 0x000e240008000800 */
[----:B0-----:R-:W-:-:S07]  /*15a0*/  IMAD.U32 R15, RZ, RZ, UR4 ;  /* 0x00000004ff0f7e24 */ /* 0x001fce000f8e00ff */
.L_x_19:
[----:B------:R-:W-:-:S05]  /*15b0*/  IMAD.WIDE.U32 R10, R15, 0x4, R4 ;  /* 0x000000040f0a7825 */ /* 0x000fca00078e0004 */
[----:B------:R-:W2:Y:S01]  /*15c0*/  LDG.E R19, desc[UR8][R10.64] ;  /* 0x000000080a137981 */ /* 0x000ea2000c1e1900 */
[----:B------:R-:W-:Y:S01]  /*15d0*/  BSSY.RECONVERGENT B0, `(.L_x_14) ;  /* 0x000001c000007945 */ /* 0x000fe20003800200 */
[----:B--2--5:R-:W-:-:S13]  /*15e0*/  FSETP.GEU.AND P0, PT, R19, R6, PT ;  /* 0x000000061300720b */ /* 0x024fda0003f0e000 */
[----:B------:R-:W-:Y:S05]  /*15f0*/  @P0 BRA `(.L_x_15) ;  /* 0x0000000000640947 */ /* 0x000fea0003800000 */
[----:B------:R-:W0:Y:S01]  /*1600*/  LDCU UR4, c[0x0][0x398] ;  /* 0x00007300ff0477ac */ /* 0x000e220008000800 */
[----:B------:R-:W-:Y:S01]  /*1610*/  BSSY.RECONVERGENT B1, `(.L_x_16) ;  /* 0x0000012000017945 */ /* 0x000fe20003800200 */
[----:B0-----:R-:W-:-:S07]  /*1620*/  MOV R0, UR4 ;  /* 0x0000000400007c02 */ /* 0x001fce0008000f00 */
.L_x_18:
[----:B0-----:R-:W-:-:S04]  /*1630*/  VIADD R11, R0, 0xfffffffe ;  /* 0xfffffffe000b7836 */ /* 0x001fc80000000000 */
[----:B------:R-:W-:-:S05]  /*1640*/  IMAD.WIDE.U32 R6, R11, 0x4, R4 ;  /* 0x000000040b067825 */ /* 0x000fca00078e0004 */
[----:B------:R-:W2:Y:S01]  /*1650*/  LDG.E R14, desc[UR8][R6.64] ;  /* 0x00000008060e7981 */ /* 0x000ea2000c1e1900 */
[----:B------:R-:W-:Y:S01]  /*1660*/  VIADD R17, R0, 0xffffffff ;  /* 0xffffffff00117836 */ /* 0x000fe20000000000 */
[----:B--2---:R-:W-:-:S13]  /*1670*/  FSETP.GT.AND P0, PT, R14, R19, PT ;  /* 0x000000130e00720b */ /* 0x004fda0003f04000 */
[----:B------:R-:W-:Y:S05]  /*1680*/  @!P0 BRA `(.L_x_17) ;  /* 0x0000000000288947 */ /* 0x000fea0003800000 */
[----:B------:R-:W-:-:S04]  /*1690*/  IMAD.WIDE.U32 R6, R17, 0x4, R4 ;  /* 0x0000000411067825 */ /* 0x000fc800078e0004 */
[--C-:B------:R-:W-:Y:S01]  /*16a0*/  IMAD.WIDE.U32 R10, R11, 0x4, R2.reuse ;  /* 0x000000040b0a7825 */ /* 0x100fe200078e0002 */
[----:B------:R0:W-:Y:S05]  /*16b0*/  STG.E desc[UR8][R6.64], R14 ;  /* 0x0000000e06007986 */ /* 0x0001ea000c101908 */
[----:B------:R-:W2:Y:S01]  /*16c0*/  LDG.E R11, desc[UR8][R10.64] ;  /* 0x000000080a0b7981 */ /* 0x000ea2000c1e1900 */
[----:B------:R-:W-:Y:S01]  /*16d0*/  IMAD.WIDE.U32 R12, R17, 0x4, R2 ;  /* 0x00000004110c7825 */ /* 0x000fe200078e0002 */
[----:B------:R-:W-:Y:S02]  /*16e0*/  ISETP.GT.AND P0, PT, R0, 0x2, PT ;  /* 0x000000020000780c */ /* 0x000fe40003f04270 */
[----:B------:R-:W-:-:S02]  /*16f0*/  MOV R0, R17 ;  /* 0x0000001100007202 */ /* 0x000fc40000000f00 */
[----:B--2---:R0:W-:Y:S09]  /*1700*/  STG.E desc[UR8][R12.64], R11 ;  /* 0x0000000b0c007986 */ /* 0x0041f2000c101908 */
[----:B------:R-:W-:Y:S05]  /*1710*/  @P0 BRA `(.L_x_18) ;  /* 0xfffffffc00c40947 */ /* 0x000fea000383ffff */
[----:B------:R-:W-:-:S07]  /*1720*/  IMAD.MOV.U32 R17, RZ, RZ, RZ ;  /* 0x000000ffff117224 */ /* 0x000fce00078e00ff */
.L_x_17:
[----:B------:R-:W-:Y:S05]  /*1730*/  BSYNC.RECONVERGENT B1 ;  /* 0x0000000000017941 */ /* 0x000fea0003800200 */
.L_x_16:
[----:B0-----:R-:W-:-:S04]  /*1740*/  IMAD.WIDE R10, R17, 0x4, R4 ;  /* 0x00000004110a7825 */ /* 0x001fc800078e0204 */
[----:B------:R-:W-:Y:S01]  /*1750*/  IMAD.WIDE R12, R17, 0x4, R2 ;  /* 0x00000004110c7825 */ /* 0x000fe200078e0202 */
[----:B------:R0:W-:Y:S04]  /*1760*/  STG.E desc[UR8][R10.64], R19 ;  /* 0x000000130a007986 */ /* 0x0001e8000c101908 */
[----:B------:R0:W-:Y:S04]  /*1770*/  STG.E desc[UR8][R12.64], R15 ;  /* 0x0000000f0c007986 */ /* 0x0001e8000c101908 */
[----:B------:R0:W5:Y:S02]  /*1780*/  LDG.E R6, desc[UR8][R8.64+-0x4] ;  /* 0xfffffc0808067981 */ /* 0x000164000c1e1900 */
.L_x_15:
[----:B------:R-:W-:Y:S05]  /*1790*/  BSYNC.RECONVERGENT B0 ;  /* 0x0000000000007941 */ /* 0x000fea0003800200 */
.L_x_14:
[----:B------:R-:W1:Y:S01]  /*17a0*/  LDCU UR4, c[0x0][0x394] ;  /* 0x00007280ff0477ac */ /* 0x000e620008000800 */
[----:B0-----:R-:W-:-:S05]  /*17b0*/  VIADD R15, R15, 0x1 ;  /* 0x000000010f0f7836 */ /* 0x001fca0000000000 */
[----:B-1----:R-:W-:-:S13]  /*17c0*/  ISETP.NE.AND P0, PT, R15, UR4, PT ;  /* 0x000000040f007c0c */ /* 0x002fda000bf05270 */
[----:B------:R-:W-:Y:S05]  /*17d0*/  @!P0 EXIT ;  /* 0x000000000000894d */ /* 0x000fea0003800000 */
[----:B------:R-:W-:Y:S05]  /*17e0*/  BRA `(.L_x_19) ;  /* 0xfffffffc00707947 */ /* 0x000fea000383ffff */
.L_x_13:
[----:B------:R-:W0:Y:S01]  /*17f0*/  LDCU UR5, c[0x0][0x398] ;  /* 0x00007300ff0577ac */ /* 0x000e220008000800 */
[C---:B------:R-:W-:Y:S01]  /*1800*/  IADD3 R10, PT, PT, -R7.reuse, UR4, RZ ;  /* 0x00000004070a7c10 */ /* 0x040fe2000fffe1ff */
[----:B------:R-:W-:-:S03]  /*1810*/  IMAD.WIDE R2, R7, 0x4, R2 ;  /* 0x0000000407027825 */ /* 0x000fc600078e0202 */
[----:B------:R-:W-:Y:S02]  /*1820*/  LOP3.LUT P0, R12, R10, 0x3, RZ, 0xc0, !PT ;  /* 0x000000030a0c7812 */ /* 0x000fe4000780c0ff */
[----:B0-----:R-:W-:-:S11]  /*1830*/  MOV R7, UR5 ;  /* 0x0000000500077c02 */ /* 0x001fd60008000f00 */
[----:B------:R-:W-:Y:S05]  /*1840*/  @!P0 BRA `(.L_x_20) ;  /* 0x0000000000448947 */ /* 0x000fea0003800000 */
[----:B------:R-:W0:Y:S01]  /*1850*/  LDC.64 R10, c[0x0][0x380] ;  /* 0x0000e000ff0a7b82 */ /* 0x000e220000000a00 */
[----:B------:R-:W-:Y:S02]  /*1860*/  IMAD.MOV R14, RZ, RZ, -R12 ;  /* 0x000000ffff0e7224 */ /* 0x000fe400078e0a0c */
[----:B------:R-:W-:Y:S02]  /*1870*/  IMAD.U32 R7, RZ, RZ, UR5 ;  /* 0x00000005ff077e24 */ /* 0x000fe4000f8e00ff */
[----:B0-----:R-:W-:-:S07]  /*1880*/  IMAD.WIDE.U32 R10, R0, 0x4, R10 ;  /* 0x00000004000a7825 */ /* 0x001fce00078e000a */
.L_x_23:
[----:B------:R-:W-:-:S06]  /*1890*/  IMAD.WIDE R12, R7, 0x4, R10 ;  /* 0x00000004070c7825 */ /* 0x000fcc00078e020a */
[----:B------:R-:W2:Y:S01]  /*18a0*/  LDG.E R13, desc[UR8][R12.64] ;  /* 0x000000080c0d7981 */ /* 0x000ea2000c1e1900 */
[----:B------:R-:W-:Y:S01]  /*18b0*/  IADD3 R14, PT, PT, R14, 0x1, RZ ;  /* 0x000000010e0e7810 */ /* 0x000fe20007ffe0ff */
[----:B------:R-:W-:Y:S03]  /*18c0*/  BSSY.RECONVERGENT B0, `(.L_x_21) ;  /* 0x0000007000007945 */ /* 0x000fe60003800200 */
[----:B------:R-:W-:Y:S02]  /*18d0*/  ISETP.NE.AND P1, PT, R14, RZ, PT ;  /* 0x000000ff0e00720c */ /* 0x000fe40003f25270 */
[----:B--2--5:R-:W-:-:S13]  /*18e0*/  FSETP.GEU.AND P0, PT, R13, R6, PT ;  /* 0x000000060d00720b */ /* 0x024fda0003f0e000 */
[----:B------:R-:W-:Y:S05]  /*18f0*/  @P0 BRA `(.L_x_22) ;  /* 0x00000000000c0947 */ /* 0x000fea0003800000 */
[----:B------:R0:W-:Y:S04]  /*1900*/  STG.E desc[UR8][R8.64+-0x4], R13 ;  /* 0xfffffc0d08007986 */ /* 0x0001e8000c101908 */
[----:B------:R0:W-:Y:S04]  /*1910*/  STG.E desc[UR8][R2.64+-0x4], R7 ;  /* 0xfffffc0702007986 */ /* 0x0001e8000c101908 */
[----:B------:R0:W5:Y:S02]  /*1920*/  LDG.E R6, desc[UR8][R8.64+-0x4] ;  /* 0xfffffc0808067981 */ /* 0x000164000c1e1900 */
.L_x_22:
[----:B------:R-:W-:Y:S05]  /*1930*/  BSYNC.RECONVERGENT B0 ;  /* 0x0000000000007941 */ /* 0x000fea0003800200 */
.L_x_21:
[----:B0-----:R-:W-:Y:S01]  /*1940*/  VIADD R7, R7, 0x1 ;  /* 0x0000000107077836 */ /* 0x001fe20000000000 */
[----:B------:R-:W-:Y:S06]  /*1950*/  @P1 BRA `(.L_x_23) ;  /* 0xfffffffc00cc1947 */ /* 0x000fec000383ffff */
.L_x_20:
[----:B------:R-:W0:Y:S01]  /*1960*/  LDC R0, c[0x0][0x394] ;  /* 0x0000e500ff007b82 */ /* 0x000e220000000800 */
[----:B------:R-:W0:Y:S02]  /*1970*/  LDCU UR4, c[0x0][0x398] ;  /* 0x00007300ff0477ac */ /* 0x000e240008000800 */
[----:B0-----:R-:W-:-:S04]  /*1980*/  IADD3 R10, PT, PT, -R0, UR4, RZ ;  /* 0x00000004000a7c10 */ /* 0x001fc8000fffe1ff */
[----:B------:R-:W-:-:S13]  /*1990*/  ISETP.GT.U32.AND P0, PT, R10, -0x4, PT ;  /* 0xfffffffc0a00780c */ /* 0x000fda0003f04070 */
[----:B------:R-:W-:Y:S05]  /*19a0*/  @P0 EXIT ;  /* 0x000000000000094d */ /* 0x000fea0003800000 */
[C---:B------:R-:W-:Y:S01]  /*19b0*/  IMAD.IADD R0, R7.reuse, 0x1, -R0 ;  /* 0x0000000107007824 */ /* 0x040fe200078e0a00 */
[----:B------:R-:W-:-:S04]  /*19c0*/  IADD3 R7, PT, PT, R7, 0x1, RZ ;  /* 0x0000000107077810 */ /* 0x000fc80007ffe0ff */
[----:B------:R-:W-:-:S13]  /*19d0*/  ISETP.GE.AND P0, PT, R0, RZ, PT ;  /* 0x000000ff0000720c */ /* 0x000fda0003f06270 */
[----:B------:R-:W-:Y:S05]  /*19e0*/  @P0 BRA `(.L_x_24) ;  /* 0x0000000800b00947 */ /* 0x000fea0003800000 */
[----:B------:R-:W-:Y:S01]  /*19f0*/  IMAD.MOV R10, RZ, RZ, -R0 ;  /* 0x000000ffff0a7224 */ /* 0x000fe200078e0a00 */
[----:B------:R-:W-:-:S04]  /*1a00*/  PLOP3.LUT P0, PT, PT, PT, PT, 0x80, 0x8 ;  /* 0x000000000008781c */ /* 0x000fc80003f0f070 */
[----:B------:R-:W-:-:S13]  /*1a10*/  ISETP.GT.AND P1, PT, R10, 0xc, PT ;  /* 0x0000000c0a00780c */ /* 0x000fda0003f24270 */
[----:B------:R-:W-:Y:S05]  /*1a20*/  @!P1 BRA `(.L_x_25) ;  /* 0x0000000400ac9947 */ /* 0x000fea0003800000 */
[----:B------:R-:W-:-:S13]  /*1a30*/  PLOP3.LUT P0, PT, PT, PT, PT, 0x8, 0x80 ;  /* 0x000000000080781c */ /* 0x000fda0003f0e170 */
.L_x_28:
[----:B0-----:R-:W-:-:S04]  /*1a40*/  VIADD R11, R7, 0xffffffff ;  /* 0xffffffff070b7836 */ /* 0x001fc80000000000 */
[----:B------:R-:W-:-:S05]  /*1a50*/  IMAD.WIDE R12, R11, 0x4, R4 ;  /* 0x000000040b0c7825 */ /* 0x000fca00078e0204 */
[----:B------:R-:W2:Y:S02]  /*1a60*/  LDG.E R17, desc[UR8][R12.64] ;  /* 0x000000080c117981 */ /* 0x000ea4000c1e1900 */
[----:B--2--5:R-:W-:-:S13]  /*1a70*/  FSETP.GEU.AND P1, PT, R17, R6, PT ;  /* 0x000000061100720b */ /* 0x024fda0003f2e000 */
[----:B------:R-:W-:Y:S04]  /*1a80*/  @!P1 STG.E desc[UR8][R8.64+-0x4], R17 ;  /* 0xfffffc1108009986 */ /* 0x000fe8000c101908 */
[----:B------:R-:W-:Y:S04]  /*1a90*/  @!P1 STG.E desc[UR8][R2.64+-0x4], R11 ;  /* 0xfffffc0b02009986 */ /* 0x000fe8000c101908 */
[----:B------:R-:W2:Y:S04]  /*1aa0*/  @!P1 LDG.E R6, desc[UR8][R8.64+-0x4] ;  /* 0xfffffc0808069981 */ /* 0x000ea8000c1e1900 */
[----:B------:R-:W2:Y:S02]  /*1ab0*/  LDG.E R19, desc[UR8][R12.64+0x4] ;  /* 0x000004080c137981 */ /* 0x000ea4000c1e1900 */
[----:B--2---:R-:W-:-:S13]  /*1ac0*/  FSETP.GEU.AND P1, PT, R19, R6, PT ;  /* 0x000000061300720b */ /* 0x004fda0003f2e000 */
[----:B------:R0:W-:Y:S04]  /*1ad0*/  @!P1 STG.E desc[UR8][R8.64+-0x4], R19 ;  /* 0xfffffc1308009986 */ /* 0x0001e8000c101908 */
[----:B------:R-:W-:Y:S04]  /*1ae0*/  @!P1 STG.E desc[UR8][R2.64+-0x4], R7 ;  /* 0xfffffc0702009986 */ /* 0x000fe8000c101908 */
[----:B------:R-:W2:Y:S04]  /*1af0*/  @!P1 LDG.E R6, desc[UR8][R8.64+-0x4] ;  /* 0xfffffc0808069981 */ /* 0x000ea8000c1e1900 */
[----:B------:R-:W2:Y:S02]  /*1b00*/  LDG.E R21, desc[UR8][R12.64+0x8] ;  /* 0x000008080c157981 */ /* 0x000ea4000c1e1900 */
[----:B--2---:R-:W-:-:S13]  /*1b10*/  FSETP.GEU.AND P1, PT, R21, R6, PT ;  /* 0x000000061500720b */ /* 0x004fda0003f2e000 */
[C---:B------:R-:W-:Y:S01]  /*1b20*/  @!P1 IADD3 R15, PT, PT, R7.reuse, 0x1, RZ ;  /* 0x00000001070f9810 */ /* 0x040fe20007ffe0ff */
[----:B------:R1:W-:Y:S04]  /*1b30*/  @!P1 STG.E desc[UR8][R8.64+-0x4], R21 ;  /* 0xfffffc1508009986 */ /* 0x0003e8000c101908 */
[----:B------:R-:W-:Y:S04]  /*1b40*/  @!P1 STG.E desc[UR8][R2.64+-0x4], R15 ;  /* 0xfffffc0f02009986 */ /* 0x000fe8000c101908 */
[----:B------:R-:W2:Y:S04]  /*1b50*/  LDG.E R23, desc[UR8][R12.64+0xc] ;  /* 0x00000c080c177981 */ /* 0x000ea8000c1e1900 */
[----:B------:R-:W2:Y:S01]  /*1b60*/  @!P1 LDG.E R6, desc[UR8][R8.64+-0x4] ;  /* 0xfffffc0808069981 */ /* 0x000ea2000c1e1900 */
[----:B0-----:R-:W-:-:S04]  /*1b70*/  VIADD R19, R7, 0x3 ;  /* 0x0000000307137836 */ /* 0x001fc80000000000 */
[----:B------:R-:W-:Y:S01]  /*1b80*/  IMAD.WIDE R10, R19, 0x4, R4 ;  /* 0x00000004130a7825 */ /* 0x000fe200078e0204 */
[----:B--2---:R-:W-:-:S13]  /*1b90*/  FSETP.GEU.AND P1, PT, R23, R6, PT ;  /* 0x000000061700720b */ /* 0x004fda0003f2e000 */
[----:B------:R-:W-:Y:S01]  /*1ba0*/  @!P1 VIADD R17, R7, 0x2 ;  /* 0x0000000207119836 */ /* 0x000fe20000000000 */
[----:B------:R0:W-:Y:S04]  /*1bb0*/  @!P1 STG.E desc[UR8][R8.64+-0x4], R23 ;  /* 0xfffffc1708009986 */ /* 0x0001e8000c101908 */
[----:B------:R-:W-:Y:S04]  /*1bc0*/  @!P1 STG.E desc[UR8][R2.64+-0x4], R17 ;  /* 0xfffffc1102009986 */ /* 0x000fe8000c101908 */
[----:B------:R-:W2:Y:S04]  /*1bd0*/  @!P1 LDG.E R6, desc[UR8][R8.64+-0x4] ;  /* 0xfffffc0808069981 */ /* 0x000ea8000c1e1900 */
[----:B-1----:R-:W2:Y:S02]  /*1be0*/  LDG.E R21, desc[UR8][R10.64] ;  /* 0x000000080a157981 */ /* 0x002ea4000c1e1900 */
[----:B--2---:R-:W-:-:S13]  /*1bf0*/  FSETP.GEU.AND P1, PT, R21, R6, PT ;  /* 0x000000061500720b */ /* 0x004fda0003f2e000 */
[----:B------:R-:W-:Y:S04]  /*1c00*/  @!P1 STG.E desc[UR8][R8.64+-0x4], R21 ;  /* 0xfffffc1508009986 */ /* 0x000fe8000c101908 */
[----:B------:R1:W-:Y:S04]  /*1c10*/  @!P1 STG.E desc[UR8][R2.64+-0x4], R19 ;  /* 0xfffffc1302009986 */ /* 0x0003e8000c101908 */
[----:B------:R-:W2:Y:S04]  /*1c20*/  @!P1 LDG.E R6, desc[UR8][R8.64+-0x4] ;  /* 0xfffffc0808069981 */ /* 0x000ea8000c1e1900 */
[----:B------:R-:W2:Y:S01]  /*1c30*/  LDG.E R25, desc[UR8][R10.64+0x4] ;  /* 0x000004080a197981 */ /* 0x000ea2000c1e1900 */
[----:B------:R-:W-:-:S02]  /*1c40*/  IADD3 R13, PT, PT, R7, 0x4, RZ ;  /* 0x00000004070d7810 */ /* 0x000fc40007ffe0ff */
[----:B--2---:R-:W-:-:S13]  /*1c50*/  FSETP.GEU.AND P1, PT, R25, R6, PT ;  /* 0x000000061900720b */ /* 0x004fda0003f2e000 */
[----:B------:R-:W-:Y:S04]  /*1c60*/  @!P1 STG.E desc[UR8][R8.64+-0x4], R25 ;  /* 0xfffffc1908009986 */ /* 0x000fe8000c101908 */
[----:B------:R2:W-:Y:S04]  /*1c70*/  @!P1 STG.E desc[UR8][R2.64+-0x4], R13 ;  /* 0xfffffc0d02009986 */ /* 0x0005e8000c101908 */
[----:B------:R-:W3:Y:S04]  /*1c80*/  @!P1 LDG.E R6, desc[UR8][R8.64+-0x4] ;  /* 0xfffffc0808069981 */ /* 0x000ee8000c1e1900 */
[----:B0-----:R-:W3:Y:S02]  /*1c90*/  LDG.E R23, desc[UR8][R10.64+0x8] ;  /* 0x000008080a177981 */ /* 0x001ee4000c1e1900 */
[----:B---3--:R-:W-:-:S13]  /*1ca0*/  FSETP.GEU.AND P1, PT, R23, R6, PT ;  /* 0x000000061700720b */ /* 0x008fda0003f2e000 */
[C---:B------:R-:W-:Y:S01]  /*1cb0*/  @!P1 VIADD R15, R7.reuse, 0x5 ;  /* 0x00000005070f9836 */ /* 0x040fe20000000000 */
[----:B------:R0:W-:Y:S04]  /*1cc0*/  @!P1 STG.E desc[UR8][R8.64+-0x4], R23 ;  /* 0xfffffc1708009986 */ /* 0x0001e8000c101908 */
[----:B------:R-:W-:Y:S04]  /*1cd0*/  @!P1 STG.E desc[UR8][R2.64+-0x4], R15 ;  /* 0xfffffc0f02009986 */ /* 0x000fe8000c101908 */
[----:B-1----:R-:W3:Y:S04]  /*1ce0*/  LDG.E R19, desc[UR8][R10.64+0xc] ;  /* 0x00000c080a137981 */ /* 0x002ee8000c1e1900 */
[----:B------:R-:W3:Y:S01]  /*1cf0*/  @!P1 LDG.E R6, desc[UR8][R8.64+-0x4] ;  /* 0xfffffc0808069981 */ /* 0x000ee2000c1e1900 */
[----:B------:R-:W-:-:S04]  /*1d00*/  VIADD R21, R7, 0x7 ;  /* 0x0000000707157836 */ /* 0x000fc80000000000 */
[----:B--2---:R-:W-:Y:S01]  /*1d10*/  IMAD.WIDE R12, R21, 0x4, R4 ;  /* 0x00000004150c7825 */ /* 0x004fe200078e0204 */
[----:B---3--:R-:W-:-:S13]  /*1d20*/  FSETP.GEU.AND P1, PT, R19, R6, PT ;  /* 0x000000061300720b */ /* 0x008fda0003f2e000 */
[----:B------:R-:W-:Y:S01]  /*1d30*/  @!P1 IADD3 R17, PT, PT, R7, 0x6, RZ ;  /* 0x0000000607119810 */ /* 0x000fe20007ffe0ff */
[----:B------:R1:W-:Y:S04]  /*1d40*/  @!P1 STG.E desc[UR8][R8.64+-0x4], R19 ;  /* 0xfffffc1308009986 */ /* 0x0003e8000c101908 */
[----:B------:R-:W-:Y:S04]  /*1d50*/  @!P1 STG.E desc[UR8][R2.64+-0x4], R17 ;  /* 0xfffffc1102009986 */ /* 0x000fe8000c101908 */
[----:B------:R-:W2:Y:S04]  /*1d60*/  @!P1 LDG.E R6, desc[UR8][R8.64+-0x4] ;  /* 0xfffffc0808069981 */ /* 0x000ea8000c1e1900 */
[----:B0-----:R-:W2:Y:S02]  /*1d70*/  LDG.E R23, desc[UR8][R12.64] ;  /* 0x000000080c177981 */ /* 0x001ea4000c1e1900 */
[----:B--2---:R-:W-:-:S13]  /*1d80*/  FSETP.GEU.AND P1, PT, R23, R6, PT ;  /* 0x000000061700720b */ /* 0x004fda0003f2e000 */
[----:B------:R-:W-:Y:S04]  /*1d90*/  @!P1 STG.E desc[UR8][R8.64+-0x4], R23 ;  /* 0xfffffc1708009986 */ /* 0x000fe8000c101908 */
[----:B------:R0:W-:Y:S04]  /*1da0*/  @!P1 STG.E desc[UR8][R2.64+-0x4], R21 ;  /* 0xfffffc1502009986 */ /* 0x0001e8000c101908 */
[----:B------:R-:W2:Y:S04]  /*1db0*/  @!P1 LDG.E R6, desc[UR8][R8.64+-0x4] ;  /* 0xfffffc0808069981 */ /* 0x000ea8000c1e1900 */
[----:B------:R-:W2:Y:S01]  /*1dc0*/  LDG.E R25, desc[UR8][R12.64+0x4] ;  /* 0x000004080c197981 */ /* 0x000ea2000c1e1900 */
[----:B------:R-:W-:Y:S01]  /*1dd0*/  VIADD R11, R7, 0x8 ;  /* 0x00000008070b7836 */ /* 0x000fe20000000000 */
[----:B--2---:R-:W-:-:S13]  /*1de0*/  FSETP.GEU.AND P1, PT, R25, R6, PT ;  /* 0x000000061900720b */ /* 0x004fda0003f2e000 */
[----:B------:R-:W-:Y:S04]  /*1df0*/  @!P1 STG.E desc[UR8][R8.64+-0x4], R25 ;  /* 0xfffffc1908009986 */ /* 0x000fe8000c101908 */
[----:B------:R2:W-:Y:S04]  /*1e00*/  @!P1 STG.E desc[UR8][R2.64+-0x4], R11 ;  /* 0xfffffc0b02009986 */ /* 0x0005e8000c101908 */
[----:B------:R-:W3:Y:S04]  /*1e10*/  @!P1 LDG.E R6, desc[UR8][R8.64+-0x4] ;  /* 0xfffffc0808069981 */ /* 0x000ee8000c1e1900 */
[----:B-1----:R-:W3:Y:S02]  /*1e20*/  LDG.E R19, desc[UR8][R12.64+0x8] ;  /* 0x000008080c137981 */ /* 0x002ee4000c1e1900 */
[----:B---3--:R-:W-:-:S13]  /*1e30*/  FSETP.GEU.AND P1, PT, R19, R6, PT ;  /* 0x000000061300720b */ /* 0x008fda0003f2e000 */
[C---:B------:R-:W-:Y:S01]  /*1e40*/  @!P1 VIADD R15, R7.reuse, 0x9 ;  /* 0x00000009070f9836 */ /* 0x040fe20000000000 */
[----:B------:R1:W-:Y:S04]  /*1e50*/  @!P1 STG.E desc[UR8][R8.64+-0x4], R19 ;  /* 0xfffffc1308009986 */ /* 0x0003e8000c101908 */
[----:B------:R3:W-:Y:S04]  /*1e60*/  @!P1 STG.E desc[UR8][R2.64+-0x4], R15 ;  /* 0xfffffc0f02009986 */ /* 0x0007e8000c101908 */
[----:B0-----:R-:W4:Y:S04]  /*1e70*/  LDG.E R21, desc[UR8][R12.64+0xc] ;  /* 0x00000c080c157981 */ /* 0x001f28000c1e1900 */
[----:B------:R-:W4:Y:S01]  /*1e80*/  @!P1 LDG.E R6, desc[UR8][R8.64+-0x4] ;  /* 0xfffffc0808069981 */ /* 0x000f22000c1e1900 */
[----:B------:R-:W-:-:S05]  /*1e90*/  IADD3 R23, PT, PT, R7, 0xb, RZ ;  /* 0x0000000b07177810 */ /* 0x000fca0007ffe0ff */
[----:B--2---:R-:W-:Y:S01]  /*1ea0*/  IMAD.WIDE R10, R23, 0x4, R4 ;  /* 0x00000004170a7825 */ /* 0x004fe200078e0204 */
[----:B----4-:R-:W-:-:S13]  /*1eb0*/  FSETP.GEU.AND P1, PT, R21, R6, PT ;  /* 0x000000061500720b */ /* 0x010fda0003f2e000 */
[----:B------:R-:W-:Y:S01]  /*1ec0*/  @!P1 VIADD R17, R7, 0xa ;  /* 0x0000000a07119836 */ /* 0x000fe20000000000 */
[----:B------:R-:W-:Y:S04]  /*1ed0*/  @!P1 STG.E desc[UR8][R8.64+-0x4], R21 ;  /* 0xfffffc1508009986 */ /* 0x000fe8000c101908 */
[----:B------:R0:W-:Y:S04]  /*1ee0*/  @!P1 STG.E desc[UR8][R2.64+-0x4], R17 ;  /* 0xfffffc1102009986 */ /* 0x0001e8000c101908 */
[----:B------:R-:W2:Y:S04]  /*1ef0*/  @!P1 LDG.E R6, desc[UR8][R8.64+-0x4] ;  /* 0xfffffc0808069981 */ /* 0x000ea8000c1e1900 */
[----:B-1----:R-:W2:Y:S02]  /*1f00*/  LDG.E R19, desc[UR8][R10.64] ;  /* 0x000000080a137981 */ /* 0x002ea4000c1e1900 */
[----:B--2---:R-:W-:-:S13]  /*1f10*/  FSETP.GEU.AND P1, PT, R19, R6, PT ;  /* 0x000000061300720b */ /* 0x004fda0003f2e000 */
[----:B------:R1:W-:Y:S04]  /*1f20*/  @!P1 STG.E desc[UR8][R8.64+-0x4], R19 ;  /* 0xfffffc1308009986 */ /* 0x0003e8000c101908 */
[----:B------:R2:W-:Y:S04]  /*1f30*/  @!P1 STG.E desc[UR8][R2.64+-0x4], R23 ;  /* 0xfffffc1702009986 */ /* 0x0005e8000c101908 */
[----:B------:R-:W4:Y:S04]  /*1f40*/  @!P1 LDG.E R6, desc[UR8][R8.64+-0x4] ;  /* 0xfffffc0808069981 */ /* 0x000f28000c1e1900 */
[----:B------:R-:W4:Y:S01]  /*1f50*/  LDG.E R25, desc[UR8][R10.64+0x4] ;  /* 0x000004080a197981 */ /* 0x000f22000c1e1900 */
[----:B---3--:R-:W-:Y:S01]  /*1f60*/  VIADD R15, R7, 0xc ;  /* 0x0000000c070f7836 */ /* 0x008fe20000000000 */
[----:B----4-:R-:W-:-:S13]  /*1f70*/  FSETP.GEU.AND P1, PT, R25, R6, PT ;  /* 0x000000061900720b */ /* 0x010fda0003f2e000 */
[----:B------:R2:W-:Y:S04]  /*1f80*/  @!P1 STG.E desc[UR8][R8.64+-0x4], R25 ;  /* 0xfffffc1908009986 */ /* 0x0005e8000c101908 */
[----:B------:R2:W-:Y:S04]  /*1f90*/  @!P1 STG.E desc[UR8][R2.64+-0x4], R15 ;  /* 0xfffffc0f02009986 */ /* 0x0005e8000c101908 */
[----:B------:R-:W3:Y:S04]  /*1fa0*/  @!P1 LDG.E R6, desc[UR8][R8.64+-0x4] ;  /* 0xfffffc0808069981 */ /* 0x000ee8000c1e1900 */
[----:B0-----:R-:W3:Y:S02]  /*1fb0*/  LDG.E R17, desc[UR8][R10.64+0x8] ;  /* 0x000008080a117981 */ /* 0x001ee4000c1e1900 */
[----:B---3--:R-:W-:-:S13]  /*1fc0*/  FSETP.GEU.AND P1, PT, R17, R6, PT ;  /* 0x000000061100720b */ /* 0x008fda0003f2e000 */
[----:B------:R-:W-:Y:S01]  /*1fd0*/  @!P1 IADD3 R13, PT, PT, R7, 0xd, RZ ;  /* 0x0000000d070d9810 */ /* 0x000fe20007ffe0ff */
[----:B------:R2:W-:Y:S04]  /*1fe0*/  @!P1 STG.E desc[UR8][R8.64+-0x4], R17 ;  /* 0xfffffc1108009986 */ /* 0x0005e8000c101908 */
[----:B------:R2:W-:Y:S04]  /*1ff0*/  @!P1 STG.E desc[UR8][R2.64+-0x4], R13 ;  /* 0xfffffc0d02009986 */ /* 0x0005e8000c101908 */
[----:B-1----:R-:W3:Y:S04]  /*2000*/  LDG.E R19, desc[UR8][R10.64+0xc] ;  /* 0x00000c080a137981 */ /* 0x002ee8000c1e1900 */
[----:B------:R-:W3:Y:S01]  /*2010*/  @!P1 LDG.E R6, desc[UR8][R8.64+-0x4] ;  /* 0xfffffc0808069981 */ /* 0x000ee2000c1e1900 */
[----:B------:R-:W-:Y:S01]  /*2020*/  VIADD R0, R0, 0x10 ;  /* 0x0000001000007836 */ /* 0x000fe20000000000 */
[----:B------:R-:W-:Y:S04]  /*2030*/  BSSY.RECONVERGENT B0, `(.L_x_26) ;  /* 0x0000008000007945 */ /* 0x000fe80003800200 */
[----:B------:R-:W-:-:S02]  /*2040*/  ISETP.GE.AND P2, PT, R0, -0xc, PT ;  /* 0xfffffff40000780c */ /* 0x000fc40003f46270 */
[----:B---3--:R-:W-:-:S13]  /*2050*/  FSETP.GEU.AND P1, PT, R19, R6, PT ;  /* 0x000000061300720b */ /* 0x008fda0003f2e000 */
[----:B--2---:R-:W-:Y:S05]  /*2060*/  @P1 BRA `(.L_x_27) ;  /* 0x0000000000101947 */ /* 0x004fea0003800000 */
[----:B------:R-:W-:Y:S01]  /*2070*/  VIADD R11, R7, 0xe ;  /* 0x0000000e070b7836 */ /* 0x000fe20000000000 */
[----:B------:R0:W-:Y:S04]  /*2080*/  STG.E desc[UR8][R8.64+-0x4], R19 ;  /* 0xfffffc1308007986 */ /* 0x0001e8000c101908 */
[----:B------:R0:W-:Y:S04]  /*2090*/  STG.E desc[UR8][R2.64+-0x4], R11 ;  /* 0xfffffc0b02007986 */ /* 0x0001e8000c101908 */
[----:B------:R0:W5:Y:S02]  /*20a0*/  LDG.E R6, desc[UR8][R8.64+-0x4] ;  /* 0xfffffc0808067981 */ /* 0x000164000c1e1900 */
.L_x_27:
[----:B------:R-:W-:Y:S05]  /*20b0*/  BSYNC.RECONVERGENT B0 ;  /* 0x0000000000007941 */ /* 0x000fea0003800200 */
.L_x_26:
[----:B------:R-:W-:Y:S01]  /*20c0*/  IADD3 R7, PT, PT, R7, 0x10, RZ ;  /* 0x0000001007077810 */ /* 0x000fe20007ffe0ff */
[----:B------:R-:W-:Y:S06]  /*20d0*/  @!P2 BRA `(.L_x_28) ;  /* 0xfffffff80058a947 */ /* 0x000fec000383ffff */
.L_x_25:
[----:B------:R-:W-:-:S05]  /*20e0*/  IMAD.MOV R10, RZ, RZ, -R0 ;  /* 0x000000ffff0a7224 */ /* 0x000fca00078e0a00 */
[----:B------:R-:W-:-:S13]  /*20f0*/  ISETP.GT.AND P1, PT, R10, 0x4, PT ;  /* 0x000000040a00780c */ /* 0x000fda0003f24270 */
[----:B------:R-:W-:Y:S05]  /*2100*/  @!P1 BRA `(.L_x_29) ;  /* 0x0000000000e09947 */ /* 0x000fea0003800000 */
        /* <DEDUP_REMOVED lines=16> */
[----:B------:R2:W-:Y:S04]  /*2210*/  @!P0 STG.E desc[UR8][R2.64+-0x4], R15 ;  /* 0xfffffc0f02008986 */ /* 0x0005e8000c101908 */
[----:B------:R-:W3:Y:S04]  /*2220*/  LDG.E R23, desc[UR8][R12.64+0xc] ;  /* 0x00000c080c177981 */ /* 0x000ee8000c1e1900 */
[----:B------:R-:W3:Y:S01]  /*2230*/  @!P0 LDG.E R6, desc[UR8][R8.64+-0x4] ;  /* 0xfffffc0808068981 */ /* 0x000ee2000c1e1900 */
[----:B0-----:R-:W-:-:S04]  /*2240*/  VIADD R19, R7, 0x3 ;  /* 0x0000000307137836 */ /* 0x001fc80000000000 */
[----:B------:R-:W-:Y:S01]  /*2250*/  IMAD.WIDE R10, R19, 0x4, R4 ;  /* 0x00000004130a7825 */ /* 0x000fe200078e0204 */
[----:B---3--:R-:W-:-:S13]  /*2260*/  FSETP.GEU.AND P0, PT, R23, R6, PT ;  /* 0x000000061700720b */ /* 0x008fda0003f0e000 */
[----:B------:R-:W-:Y:S01]  /*2270*/  @!P0 VIADD R17, R7, 0x2 ;  /* 0x0000000207118836 */ /* 0x000fe20000000000 */
[----:B------:R-:W-:Y:S04]  /*2280*/  @!P0 STG.E desc[UR8][R8.64+-0x4], R23 ;  /* 0xfffffc1708008986 */ /* 0x000fe8000c101908 */
[----:B------:R0:W-:Y:S04]  /*2290*/  @!P0 STG.E desc[UR8][R2.64+-0x4], R17 ;  /* 0xfffffc1102008986 */ /* 0x0001e8000c101908 */
[----:B------:R-:W3:Y:S04]  /*22a0*/  @!P0 LDG.E R6, desc[UR8][R8.64+-0x4] ;  /* 0xfffffc0808068981 */ /* 0x000ee8000c1e1900 */
[----:B-1----:R-:W3:Y:S02]  /*22b0*/  LDG.E R21, desc[UR8][R10.64] ;  /* 0x000000080a157981 */ /* 0x002ee4000c1e1900 */
[----:B---3--:R-:W-:-:S13]  /*22c0*/  FSETP.GEU.AND P0, PT, R21, R6, PT ;  /* 0x000000061500720b */ /* 0x008fda0003f0e000 */
[----:B------:R-:W-:Y:S04]  /*22d0*/  @!P0 STG.E desc[UR8][R8.64+-0x4], R21 ;  /* 0xfffffc1508008986 */ /* 0x000fe8000c101908 */
[----:B------:R1:W-:Y:S04]  /*22e0*/  @!P0 STG.E desc[UR8][R2.64+-0x4], R19 ;  /* 0xfffffc1302008986 */ /* 0x0003e8000c101908 */
[----:B------:R-:W3:Y:S04]  /*22f0*/  @!P0 LDG.E R6, desc[UR8][R8.64+-0x4] ;  /* 0xfffffc0808068981 */ /* 0x000ee8000c1e1900 */
[----:B--2---:R-:W3:Y:S01]  /*2300*/  LDG.E R15, desc[UR8][R10.64+0x4] ;  /* 0x000004080a0f7981 */ /* 0x004ee2000c1e1900 */
[----:B------:R-:W-:-:S02]  /*2310*/  IADD3 R13, PT, PT, R7, 0x4, RZ ;  /* 0x00000004070d7810 */ /* 0x000fc40007ffe0ff */
[----:B---3--:R-:W-:-:S13]  /*2320*/  FSETP.GEU.AND P0, PT, R15, R6, PT ;  /* 0x000000060f00720b */ /* 0x008fda0003f0e000 */
[----:B------:R2:W-:Y:S04]  /*2330*/  @!P0 STG.E desc[UR8][R8.64+-0x4], R15 ;  /* 0xfffffc0f08008986 */ /* 0x0005e8000c101908 */
[----:B------:R2:W-:Y:S04]  /*2340*/  @!P0 STG.E desc[UR8][R2.64+-0x4], R13 ;  /* 0xfffffc0d02008986 */ /* 0x0005e8000c101908 */
[----:B------:R-:W3:Y:S04]  /*2350*/  @!P0 LDG.E R6, desc[UR8][R8.64+-0x4] ;  /* 0xfffffc0808068981 */ /* 0x000ee8000c1e1900 */
[----:B0-----:R-:W3:Y:S02]  /*2360*/  LDG.E R17, desc[UR8][R10.64+0x8] ;  /* 0x000008080a117981 */ /* 0x001ee4000c1e1900 */
[----:B---3--:R-:W-:-:S13]  /*2370*/  FSETP.GEU.AND P0, PT, R17, R6, PT ;  /* 0x000000061100720b */ /* 0x008fda0003f0e000 */
[----:B------:R-:W-:Y:S01]  /*2380*/  @!P0 VIADD R7, R13, 0x1 ;  /* 0x000000010d078836 */ /* 0x000fe20000000000 */
[----:B------:R2:W-:Y:S04]  /*2390*/  @!P0 STG.E desc[UR8][R8.64+-0x4], R17 ;  /* 0xfffffc1108008986 */ /* 0x0005e8000c101908 */
[----:B------:R2:W-:Y:S04]  /*23a0*/  @!P0 STG.E desc[UR8][R2.64+-0x4], R7 ;  /* 0xfffffc0702008986 */ /* 0x0005e8000c101908 */
[----:B-1----:R-:W3:Y:S04]  /*23b0*/  LDG.E R19, desc[UR8][R10.64+0xc] ;  /* 0x00000c080a137981 */ /* 0x002ee8000c1e1900 */
[----:B------:R-:W3:Y:S01]  /*23c0*/  @!P0 LDG.E R6, desc[UR8][R8.64+-0x4] ;  /* 0xfffffc0808068981 */ /* 0x000ee2000c1e1900 */
[----:B------:R-:W-:Y:S01]  /*23d0*/  BSSY.RECONVERGENT B0, `(.L_x_30) ;  /* 0x0000009000007945 */ /* 0x000fe20003800200 */
[----:B------:R-:W-:Y:S01]  /*23e0*/  PLOP3.LUT P0, PT, PT, PT, PT, 0x8, 0x80 ;  /* 0x000000000080781c */ /* 0x000fe20003f0e170 */
[----:B------:R-:W-:Y:S01]  /*23f0*/  VIADD R0, R0, 0x4 ;  /* 0x0000000400007836 */ /* 0x000fe20000000000 */
[----:B---3--:R-:W-:-:S13]  /*2400*/  FSETP.GEU.AND P1, PT, R19, R6, PT ;  /* 0x000000061300720b */ /* 0x008fda0003f2e000 */
[----:B--2---:R-:W-:Y:S05]  /*2410*/  @P1 BRA `(.L_x_31) ;  /* 0x0000000000101947 */ /* 0x004fea0003800000 */
[----:B------:R-:W-:Y:S01]  /*2420*/  IADD3 R7, PT, PT, R13, 0x2, RZ ;  /* 0x000000020d077810 */ /* 0x000fe20007ffe0ff */
[----:B------:R0:W-:Y:S04]  /*2430*/  STG.E desc[UR8][R8.64+-0x4], R19 ;  /* 0xfffffc1308007986 */ /* 0x0001e8000c101908 */
[----:B------:R0:W-:Y:S04]  /*2440*/  STG.E desc[UR8][R2.64+-0x4], R7 ;  /* 0xfffffc0702007986 */ /* 0x0001e8000c101908 */
[----:B------:R0:W5:Y:S02]  /*2450*/  LDG.E R6, desc[UR8][R8.64+-0x4] ;  /* 0xfffffc0808067981 */ /* 0x000164000c1e1900 */
.L_x_31:
[----:B------:R-:W-:Y:S05]  /*2460*/  BSYNC.RECONVERGENT B0 ;  /* 0x0000000000007941 */ /* 0x000fea0003800200 */
.L_x_30:
[----:B------:R-:W-:Y:S02]  /*2470*/  VIADD R0, R0, 0x4 ;  /* 0x0000000400007836 */ /* 0x000fe40000000000 */
[----:B0-----:R-:W-:-:S07]  /*2480*/  VIADD R7, R13, 0x4 ;  /* 0x000000040d077836 */ /* 0x001fce0000000000 */
.L_x_29:
[----:B------:R-:W-:-:S13]  /*2490*/  ISETP.NE.OR P0, PT, R0, RZ, P0 ;  /* 0x000000ff0000720c */ /* 0x000fda0000705670 */
[----:B------:R-:W-:Y:S05]  /*24a0*/  @!P0 EXIT ;  /* 0x000000000000894d */ /* 0x000fea0003800000 */
.L_x_24:
[----:B0-----:R-:W-:-:S05]  /*24b0*/  IADD3 R15, PT, PT, R7, -0x1, RZ ;  /* 0xffffffff070f7810 */ /* 0x001fca0007ffe0ff */
[----:B0-----:R-:W-:-:S05]  /*24c0*/  IMAD.WIDE R10, R15, 0x4, R4 ;  /* 0x000000040f0a7825 */ /* 0x001fca00078e0204 */
[----:B------:R-:W2:Y:S02]  /*24d0*/  LDG.E R17, desc[UR8][R10.64] ;  /* 0x000000080a117981 */ /* 0x000ea4000c1e1900 */
[----:B--2--5:R-:W-:-:S13]  /*24e0*/  FSETP.GEU.AND P0, PT, R17, R6, PT ;  /* 0x000000061100720b */ /* 0x024fda0003f0e000 */
[----:B------:R-:W-:Y:S04]  /*24f0*/  @!P0 STG.E desc[UR8][R8.64+-0x4], R17 ;  /* 0xfffffc1108008986 */ /* 0x000fe8000c101908 */
[----:B------:R0:W-:Y:S04]  /*2500*/  @!P0 STG.E desc[UR8][R2.64+-0x4], R15 ;  /* 0xfffffc0f02008986 */ /* 0x0001e8000c101908 */
[----:B------:R-:W2:Y:S04]  /*2510*/  @!P0 LDG.E R6, desc[UR8][R8.64+-0x4] ;  /* 0xfffffc0808068981 */ /* 0x000ea8000c1e1900 */
[----:B------:R-:W2:Y:S02]  /*2520*/  LDG.E R19, desc[UR8][R10.64+0x4] ;  /* 0x000004080a137981 */ /* 0x000ea4000c1e1900 */
[----:B--2---:R-:W-:-:S13]  /*2530*/  FSETP.GEU.AND P0, PT, R19, R6, PT ;  /* 0x000000061300720b */ /* 0x004fda0003f0e000 */
[----:B------:R1:W-:Y:S04]  /*2540*/  @!P0 STG.E desc[UR8][R8.64+-0x4], R19 ;  /* 0xfffffc1308008986 */ /* 0x0003e8000c101908 */
[----:B------:R1:W-:Y:S04]  /*2550*/  @!P0 STG.E desc[UR8][R2.64+-0x4], R7 ;  /* 0xfffffc0702008986 */ /* 0x0003e8000c101908 */
[----:B------:R-:W2:Y:S04]  /*2560*/  @!P0 LDG.E R6, desc[UR8][R8.64+-0x4] ;  /* 0xfffffc0808068981 */ /* 0x000ea8000c1e1900 */
[----:B------:R-:W2:Y:S02]  /*2570*/  LDG.E R21, desc[UR8][R10.64+0x8] ;  /* 0x000008080a157981 */ /* 0x000ea4000c1e1900 */
[----:B--2---:R-:W-:-:S13]  /*2580*/  FSETP.GEU.AND P0, PT, R21, R6, PT ;  /* 0x000000061500720b */ /* 0x004fda0003f0e000 */
[----:B------:R-:W-:Y:S01]  /*2590*/  @!P0 VIADD R13, R7, 0x1 ;  /* 0x00000001070d8836 */ /* 0x000fe20000000000 */
[----:B------:R1:W-:Y:S04]  /*25a0*/  @!P0 STG.E desc[UR8][R8.64+-0x4], R21 ;  /* 0xfffffc1508008986 */ /* 0x0003e8000c101908 */
[----:B------:R1:W-:Y:S04]  /*25b0*/  @!P0 STG.E desc[UR8][R2.64+-0x4], R13 ;  /* 0xfffffc0d02008986 */ /* 0x0003e8000c101908 */
[----:B0-----:R-:W2:Y:S04]  /*25c0*/  LDG.E R15, desc[UR8][R10.64+0xc] ;  /* 0x00000c080a0f7981 */ /* 0x001ea8000c1e1900 */
[----:B------:R-:W2:Y:S01]  /*25d0*/  @!P0 LDG.E R6, desc[UR8][R8.64+-0x4] ;  /* 0xfffffc0808068981 */ /* 0x000ea2000c1e1900 */
[----:B------:R-:W-:Y:S01]  /*25e0*/  VIADD R0, R0, 0x4 ;  /* 0x0000000400007836 */ /* 0x000fe20000000000 */
[----:B------:R-:W-:Y:S04]  /*25f0*/  BSSY.RECONVERGENT B0, `(.L_x_32) ;  /* 0x0000008000007945 */ /* 0x000fe80003800200 */
[----:B------:R-:W-:-:S02]  /*2600*/  ISETP.NE.AND P1, PT, R0, RZ, PT ;  /* 0x000000ff0000720c */ /* 0x000fc40003f25270 */
[----:B--2---:R-:W-:-:S13]  /*2610*/  FSETP.GEU.AND P0, PT, R15, R6, PT ;  /* 0x000000060f00720b */ /* 0x004fda0003f0e000 */
[----:B-1----:R-:W-:Y:S05]  /*2620*/  @P0 BRA `(.L_x_33) ;  /* 0x0000000000100947 */ /* 0x002fea0003800000 */
[----:B------:R-:W-:Y:S01]  /*2630*/  IADD3 R11, PT, PT, R7, 0x2, RZ ;  /* 0x00000002070b7810 */ /* 0x000fe20007ffe0ff */
[----:B------:R0:W-:Y:S04]  /*2640*/  STG.E desc[UR8][R8.64+-0x4], R15 ;  /* 0xfffffc0f08007986 */ /* 0x0001e8000c101908 */
[----:B------:R0:W-:Y:S04]  /*2650*/  STG.E desc[UR8][R2.64+-0x4], R11 ;  /* 0xfffffc0b02007986 */ /* 0x0001e8000c101908 */
[----:B------:R0:W5:Y:S02]  /*2660*/  LDG.E R6, desc[UR8][R8.64+-0x4] ;  /* 0xfffffc0808067981 */ /* 0x000164000c1e1900 */
.L_x_33:
[----:B------:R-:W-:Y:S05]  /*2670*/  BSYNC.RECONVERGENT B0 ;  /* 0x0000000000007941 */ /* 0x000fea0003800200 */
.L_x_32:
[----:B------:R-:W-:Y:S01]  /*2680*/  VIADD R7, R7, 0x4 ;  /* 0x0000000407077836 */ /* 0x000fe20000000000 */
[----:B------:R-:W-:Y:S06]  /*2690*/  @P1 BRA `(.L_x_24) ;  /* 0xfffffffc00841947 */ /* 0x000fec000383ffff */
[----:B------:R-:W-:Y:S05]  /*26a0*/  EXIT ;  /* 0x000000000000794d */ /* 0x000fea0003800000 */
.L_x_34:
[----:B------:R-:W-:-:S00]  /*26b0*/  BRA `(.L_x_34) ;  /* 0xfffffffc00fc7947 */ /* 0x000fc0000383ffff */
[----:B------:R-:W-:-:S00]  /*26c0*/  NOP ;  /* 0x0000000000007918 */ /* 0x000fc00000000000 */
        /* <DEDUP_REMOVED lines=11> */
.L_x_39:


//--------------------- .text._Z20sumOverLastDimKernelPfS_iii --------------------------
	.section	.text._Z20sumOverLastDimKernelPfS_iii,"ax",@progbits
	.align	128
        .global         _Z20sumOverLastDimKernelPfS_iii
        .type           _Z20sumOverLastDimKernelPfS_iii,@function
        .size           _Z20sumOverLastDimKernelPfS_iii,(.L_x_40 - _Z20sumOverLastDimKernelPfS_iii)
        .other          _Z20sumOverLastDimKernelPfS_iii,@"STO_CUDA_ENTRY STV_DEFAULT"
_Z20sumOverLastDimKernelPfS_iii:
.text._Z20sumOverLastDimKernelPfS_iii:
[----:B------:R-:W-:Y:S01]  /*0000*/  LDC R1, c[0x0][0x37c] ;  /* 0x0000df00ff017b82 */ /* 0x000fe20000000800 */
[----:B------:R-:W0:Y:S07]  /*0010*/  S2R R9, SR_TID.X ;  /* 0x0000000000097919 */ /* 0x000e2e0000002100 */
[----:B------:R-:W0:Y:S01]  /*0020*/  LDC.64 R4, c[0x0][0x390] ;  /* 0x0000e400ff047b82 */ /* 0x000e220000000a00 */
[----:B------:R-:W1:Y:S01]  /*0030*/  LDCU.64 UR6, c[0x0][0x358] ;  /* 0x00006b00ff0677ac */ /* 0x000e620008000a00 */
[----:B------:R-:W2:Y:S06]  /*0040*/  S2R R0, SR_CTAID.Y ;  /* 0x0000000000007919 */ /* 0x000eac0000002600 */
[----:B------:R-:W2:Y:S01]  /*0050*/  S2UR UR4, SR_CTAID.Z ;  /* 0x00000000000479c3 */ /* 0x000ea20000002700 */
[----:B0-----:R-:W-:Y:S01]  /*0060*/  ISETP.GE.U32.AND P1, PT, R9, R4, PT ;  /* 0x000000040900720c */ /* 0x001fe20003f26070 */
[----:B--2---:R-:W-:-:S12]  /*0070*/  IMAD R5, R5, UR4, R0 ;  /* 0x0000000405057c24 */ /* 0x004fd8000f8e0200 */
[----:B------:R-:W0:Y:S01]  /*0080*/  @!P1 LDC.64 R2, c[0x0][0x380] ;  /* 0x0000e000ff029b82 */ /* 0x000e220000000a00 */
[----:B------:R-:W-:-:S04]  /*0090*/  @!P1 IMAD R7, R5, R4, R9 ;  /* 0x0000000405079224 */ /* 0x000fc800078e0209 */
[----:B0-----:R-:W-:-:S06]  /*00a0*/  @!P1 IMAD.WIDE.U32 R2, R7, 0x4, R2 ;  /* 0x0000000407029825 */ /* 0x001fcc00078e0002 */
[----:B-1----:R-:W2:Y:S01]  /*00b0*/  @!P1 LDG.E R3, desc[UR6][R2.64] ;  /* 0x0000000602039981 */ /* 0x002ea2000c1e1900 */
[----:B------:R-:W0:Y:S01]  /*00c0*/  S2UR UR5, SR_CgaCtaId ;  /* 0x00000000000579c3 */ /* 0x000e220000008800 */
[----:B------:R-:W-:Y:S01]  /*00d0*/  UMOV UR4, 0x400 ;  /* 0x0000040000047882 */ /* 0x000fe20000000000 */
[----:B------:R-:W1:Y:S01]  /*00e0*/  LDCU UR8, c[0x0][0x360] ;  /* 0x00006c00ff0877ac */ /* 0x000e620008000800 */
[----:B------:R-:W-:Y:S01]  /*00f0*/  ISETP.NE.AND P0, PT, R9, RZ, PT ;  /* 0x000000ff0900720c */ /* 0x000fe20003f05270 */
[----:B-1----:R-:W-:Y:S02]  /*0100*/  UISETP.GE.U32.AND UP0, UPT, UR8, 0x2, UPT ;  /* 0x000000020800788c */ /* 0x002fe4000bf06070 */
[----:B0-----:R-:W-:-:S06]  /*0110*/  ULEA UR4, UR5, UR4, 0x18 ;  /* 0x0000000405047291 */ /* 0x001fcc000f8ec0ff */
[----:B------:R-:W-:-:S05]  /*0120*/  LEA R0, R9, UR4, 0x2 ;  /* 0x0000000409007c11 */ /* 0x000fca000f8e10ff */
[----:B--2---:R0:W-:Y:S04]  /*0130*/  @!P1 STS [R0], R3 ;  /* 0x0000000300009388 */ /* 0x0041e80000000800 */
[----:B------:R0:W-:Y:S01]  /*0140*/  @P1 STS [R0], RZ ;  /* 0x000000ff00001388 */ /* 0x0001e20000000800 */
[----:B------:R-:W-:Y:S06]  /*0150*/  BAR.SYNC.DEFER_BLOCKING 0x0 ;  /* 0x0000000000007b1d */ /* 0x000fec0000010000 */
[----:B------:R-:W-:Y:S05]  /*0160*/  BRA.U !UP0, `(.L_x_35) ;  /* 0x0000000108307547 */ /* 0x000fea000b800000 */
[----:B------:R-:W-:-:S07]  /*0170*/  IMAD.U32 R2, RZ, RZ, UR8 ;  /* 0x00000008ff027e24 */ /* 0x000fce000f8e00ff */
.L_x_36:
[----:B------:R-:W-:-:S04]  /*0180*/  SHF.R.U32.HI R6, RZ, 0x1, R2 ;  /* 0x00000001ff067819 */ /* 0x000fc80000011602 */
[----:B------:R-:W-:-:S13]  /*0190*/  ISETP.GE.U32.AND P1, PT, R9, R6, PT ;  /* 0x000000060900720c */ /* 0x000fda0003f26070 */
[----:B0-----:R-:W-:Y:S01]  /*01a0*/  @!P1 LEA R3, R6, R0, 0x2 ;  /* 0x0000000006039211 */ /* 0x001fe200078e10ff */
[----:B------:R-:W-:Y:S05]  /*01b0*/  @!P1 LDS R4, [R0] ;  /* 0x0000000000049984 */ /* 0x000fea0000000800 */
[----:B------:R-:W0:Y:S02]  /*01c0*/  @!P1 LDS R3, [R3] ;  /* 0x0000000003039984 */ /* 0x000e240000000800 */
[----:B0-----:R-:W-:-:S05]  /*01d0*/  @!P1 FADD R7, R3, R4 ;  /* 0x0000000403079221 */ /* 0x001fca0000000000 */
[----:B------:R1:W-:Y:S01]  /*01e0*/  @!P1 STS [R0], R7 ;  /* 0x0000000700009388 */ /* 0x0003e20000000800 */
[----:B------:R-:W-:Y:S01]  /*01f0*/  BAR.SYNC.DEFER_BLOCKING 0x0 ;  /* 0x0000000000007b1d */ /* 0x000fe20000010000 */
[----:B------:R-:W-:Y:S01]  /*0200*/  ISETP.GT.U32.AND P1, PT, R2, 0x3, PT ;  /* 0x000000030200780c */ /* 0x000fe20003f24070 */
[----:B------:R-:W-:-:S12]  /*0210*/  IMAD.MOV.U32 R2, RZ, RZ, R6 ;  /* 0x000000ffff027224 */ /* 0x000fd800078e0006 */
[----:B-1----:R-:W-:Y:S05]  /*0220*/  @P1 BRA `(.L_x_36) ;  /* 0xfffffffc00d41947 */ /* 0x002fea000383ffff */
.L_x_35:
[----:B------:R-:W-:Y:S05]  /*0230*/  @P0 EXIT ;  /* 0x000000000000094d */ /* 0x000fea0003800000 */
[----:B------:R-:W1:Y:S01]  /*0240*/  S2UR UR5, SR_CgaCtaId ;  /* 0x00000000000579c3 */ /* 0x000e620000008800 */
[----:B------:R-:W-:-:S07]  /*0250*/  UMOV UR4, 0x400 ;  /* 0x0000040000047882 */ /* 0x000fce0000000000 */
[----:B0-----:R-:W0:Y:S01]  /*0260*/  LDC.64 R2, c[0x0][0x388] ;  /* 0x0000e200ff027b82 */ /* 0x001e220000000a00 */
[----:B-1----:R-:W-:Y:S01]  /*0270*/  ULEA UR4, UR5, UR4, 0x18 ;  /* 0x0000000405047291 */ /* 0x002fe2000f8ec0ff */
[----:B0-----:R-:W-:-:S08]  /*0280*/  IMAD.WIDE.U32 R2, R5, 0x4, R2 ;  /* 0x0000000405027825 */ /* 0x001fd000078e0002 */
[----:B------:R-:W0:Y:S04]  /*0290*/  LDS R7, [UR4] ;  /* 0x00000004ff077984 */ /* 0x000e280008000800 */
[----:B0-----:R-:W-:Y:S01]  /*02a0*/  STG.E desc[UR6][R2.64], R7 ;  /* 0x0000000702007986 */ /* 0x001fe2000c101906 */
[----:B------:R-:W-:Y:S05]  /*02b0*/  EXIT ;  /* 0x000000000000794d */ /* 0x000fea0003800000 */
.L_x_37:
        /* <DEDUP_REMOVED lines=12> */
.L_x_40:


//--------------------- .text._Z23computeL1DistanceKernelPfS_S_iii --------------------------
	.section	.text._Z23computeL1DistanceKernelPfS_S_iii,"ax",@progbits
	.align	128
        .global         _Z23computeL1DistanceKernelPfS_S_iii
        .type           _Z23computeL1DistanceKernelPfS_S_iii,@function
        .size           _Z23computeL1DistanceKernelPfS_S_iii,(.L_x_41 - _Z23computeL1DistanceKernelPfS_S_iii)
        .other          _Z23computeL1DistanceKernelPfS_S_iii,@"STO_CUDA_ENTRY STV_DEFAULT"
_Z23computeL1DistanceKernelPfS_S_iii:
.text._Z23computeL1DistanceKernelPfS_S_iii:
[----:B------:R-:W-:Y:S01]  /*0000*/  LDC R1, c[0x0][0x37c] ;  /* 0x0000df00ff017b82 */ /* 0x000fe20000000800 */
[----:B------:R-:W0:Y:S07]  /*0010*/  S2R R2, SR_TID.Y ;  /* 0x0000000000027919 */ /* 0x000e2e0000002200 */
[----:B------:R-:W1:Y:S01]  /*0020*/  LDC R0, c[0x0][0x360] ;  /* 0x0000d800ff007b82 */ /* 0x000e620000000800 */
[----:B------:R-:W2:Y:S01]  /*0030*/  LDCU.64 UR8, c[0x0][0x398] ;  /* 0x00007300ff0877ac */ /* 0x000ea20008000a00 */
[----:B------:R-:W1:Y:S01]  /*0040*/  S2R R3, SR_TID.X ;  /* 0x0000000000037919 */ /* 0x000e620000002100 */
[----:B------:R-:W3:Y:S01]  /*0050*/  LDCU UR7, c[0x0][0x3a0] ;  /* 0x00007400ff0777ac */ /* 0x000ee20008000800 */
[----:B------:R-:W4:Y:S04]  /*0060*/  S2R R5, SR_TID.Z ;  /* 0x0000000000057919 */ /* 0x000f280000002300 */
[----:B------:R-:W0:Y:S08]  /*0070*/  S2UR UR5, SR_CTAID.Y ;  /* 0x00000000000579c3 */ /* 0x000e300000002600 */
[----:B------:R-:W0:Y:S08]  /*0080*/  LDC R9, c[0x0][0x364] ;  /* 0x0000d900ff097b82 */ /* 0x000e300000000800 */
[----:B------:R-:W1:Y:S08]  /*0090*/  S2UR UR4, SR_CTAID.X ;  /* 0x00000000000479c3 */ /* 0x000e700000002500 */
[----:B------:R-:W4:Y:S08]  /*00a0*/  S2UR UR6, SR_CTAID.Z ;  /* 0x00000000000679c3 */ /* 0x000f300000002700 */
[----:B------:R-:W4:Y:S01]  /*00b0*/  LDC R8, c[0x0][0x368] ;  /* 0x0000da00ff087b82 */ /* 0x000f220000000800 */
[----:B0-----:R-:W-:-:S05]  /*00c0*/  IMAD R9, R9, UR5, R2 ;  /* 0x0000000509097c24 */ /* 0x001fca000f8e0202 */
[----:B--2---:R-:W-:Y:S01]  /*00d0*/  ISETP.GE.AND P0, PT, R9, UR9, PT ;  /* 0x0000000909007c0c */ /* 0x004fe2000bf06270 */
[----:B-1----:R-:W-:-:S05]  /*00e0*/  IMAD R0, R0, UR4, R3 ;  /* 0x0000000400007c24 */ /* 0x002fca000f8e0203 */
[----:B---3--:R-:W-:Y:S01]  /*00f0*/  ISETP.GE.OR P0, PT, R0, UR7, P0 ;  /* 0x0000000700007c0c */ /* 0x008fe20008706670 */
[----:B----4-:R-:W-:-:S05]  /*0100*/  IMAD R8, R8, UR6, R5 ;  /* 0x0000000608087c24 */ /* 0x010fca000f8e0205 */
[----:B------:R-:W-:-:S13]  /*0110*/  ISETP.GE.OR P0, PT, R8, UR8, P0 ;  /* 0x0000000808007c0c */ /* 0x000fda0008706670 */
[----:B------:R-:W-:Y:S05]  /*0120*/  @P0 EXIT ;  /* 0x000000000000094d */ /* 0x000fea0003800000 */
[----:B------:R-:W0:Y:S01]  /*0130*/  LDC.64 R2, c[0x0][0x388] ;  /* 0x0000e200ff027b82 */ /* 0x000e220000000a00 */
[----:B------:R-:W1:Y:S01]  /*0140*/  LDCU.64 UR4, c[0x0][0x358] ;  /* 0x00006b00ff0477ac */ /* 0x000e620008000a00 */
[--C-:B------:R-:W-:Y:S02]  /*0150*/  IMAD R11, R0, UR8, R8.reuse ;  /* 0x00000008000b7c24 */ /* 0x100fe4000f8e0208 */
[----:B------:R-:W-:-:S04]  /*0160*/  IMAD R7, R9, UR8, R8 ;  /* 0x0000000809077c24 */ /* 0x000fc8000f8e0208 */
[----:B------:R-:W2:Y:S01]  /*0170*/  LDC.64 R4, c[0x0][0x380] ;  /* 0x0000e000ff047b82 */ /* 0x000ea20000000a00 */
[----:B0-----:R-:W-:-:S06]  /*0180*/  IMAD.WIDE R2, R11, 0x4, R2 ;  /* 0x000000040b027825 */ /* 0x001fcc00078e0202 */
[----:B-1----:R-:W3:Y:S01]  /*0190*/  LDG.E R2, desc[UR4][R2.64] ;  /* 0x0000000402027981 */ /* 0x002ee2000c1e1900 */
[----:B--2---:R-:W-:Y:S02]  /*01a0*/  IMAD.WIDE.U32 R4, R7, 0x4, R4 ;  /* 0x0000000407047825 */ /* 0x004fe400078e0004 */
[----:B------:R-:W0:Y:S04]  /*01b0*/  LDC.64 R6, c[0x0][0x390] ;  /* 0x0000e400ff067b82 */ /* 0x000e280000000a00 */
[----:B------:R-:W3:Y:S01]  /*01c0*/  LDG.E R5, desc[UR4][R4.64] ;  /* 0x0000000404057981 */ /* 0x000ee2000c1e1900 */
[----:B------:R-:W-:-:S04]  /*01d0*/  IMAD R9, R0, UR9, R9 ;  /* 0x0000000900097c24 */ /* 0x000fc8000f8e0209 */
[----:B------:R-:W-:-:S04]  /*01e0*/  IMAD R9, R9, UR8, R8 ;  /* 0x0000000809097c24 */ /* 0x000fc8000f8e0208 */
[----:B0-----:R-:W-:-:S04]  /*01f0*/  IMAD.WIDE R6, R9, 0x4, R6 ;  /* 0x0000000409067825 */ /* 0x001fc800078e0206 */
[----:B---3--:R-:W-:-:S04]  /*0200*/  FADD R0, R2, -R5 ;  /* 0x8000000502007221 */ /* 0x008fc80000000000 */
[----:B------:R-:W-:-:S05]  /*0210*/  FADD R9, |R0|, -RZ ;  /* 0x800000ff00097221 */ /* 0x000fca0000000200 */
[----:B------:R-:W-:Y:S01]  /*0220*/  STG.E desc[UR4][R6.64], R9 ;  /* 0x0000000906007986 */ /* 0x000fe2000c101904 */
[----:B------:R-:W-:Y:S05]  /*0230*/  EXIT ;  /* 0x000000000000794d */ /* 0x000fea0003800000 */
.L_x_38:
        /* <DEDUP_REMOVED lines=12> */
.L_x_41:


//--------------------- .nv.shared._Z13kSelectKernelPfPiiii --------------------------
	.section	.nv.shared._Z13kSelectKernelPfPiiii,"aw",@nobits
	.sectionflags	@""
	.align	16
	.zero		1024


//--------------------- .nv.shared.reserved.0     --------------------------
	.section	.nv.shared.reserved.0,"aw",@nobits
	.weak		__nv_reservedSMEM_offset_0_alias
	.size		__nv_reservedSMEM_offset_0_alias, 0, 64
	.other		__nv_reservedSMEM_offset_0_alias,@"STO_CUDA_RESERVED_SHARED STV_DEFAULT"
__nv_reservedSMEM_offset_0_alias:
	.zero		0
	.zero		64


//--------------------- .nv.shared._Z20sumOverLastDimKernelPfS_iii --------------------------
	.section	.nv.shared._Z20sumOverLastDimKernelPfS_iii,"aw",@nobits
	.sectionflags	@""
	.align	16
	.zero		1024


//--------------------- .nv.shared._Z23computeL1DistanceKernelPfS_S_iii --------------------------
	.section	.nv.shared._Z23computeL1DistanceKernelPfS_S_iii,"aw",@nobits
	.sectionflags	@""
	.align	16
	.zero		1024


//--------------------- .nv.constant0._Z13kSelectKernelPfPiiii --------------------------
	.section	.nv.constant0._Z13kSelectKernelPfPiiii,"a",@progbits
	.sectionflags	@""
	.align	4
.nv.constant0._Z13kSelectKernelPfPiiii:
	.zero		924


//--------------------- .nv.constant0._Z20sumOverLastDimKernelPfS_iii --------------------------
	.section	.nv.constant0._Z20sumOverLastDimKernelPfS_iii,"a",@progbits
	.sectionflags	@""
	.align	4
.nv.constant0._Z20sumOverLastDimKernelPfS_iii:
	.zero		924


//--------------------- .nv.constant0._Z23computeL1DistanceKernelPfS_S_iii --------------------------
	.section	.nv.constant0._Z23computeL1DistanceKernelPfS_S_iii,"a",@progbits
	.sectionflags	@""
	.align	4
.nv.constant0._Z23computeL1DistanceKernelPfS_S_iii:
	.zero		932


//--------------------- SYMBOLS --------------------------

	.type		.nv.reservedSmem.offset0,@object
	.size		.nv.reservedSmem.offset0,0x4
	.type		.nv.reservedSmem.cap,@object
	.size		.nv.reservedSmem.cap,0x4
